//
// Generated by NVIDIA NVVM Compiler
//
// Compiler Build ID: CL-36424714
// Cuda compilation tools, release 13.0, V13.0.88
// Based on NVVM 20.0.0
//

.version 9.0
.target sm_100
.address_size 64

	// .globl	_Z18mat_mult_gpu_naivePiS_S_
// _ZZ12mat_mult_gpuPiS_S_E12outputReduce has been demoted

.visible .entry _Z18mat_mult_gpu_naivePiS_S_(
	.param .u64 .ptr .align 1 _Z18mat_mult_gpu_naivePiS_S__param_0,
	.param .u64 .ptr .align 1 _Z18mat_mult_gpu_naivePiS_S__param_1,
	.param .u64 .ptr .align 1 _Z18mat_mult_gpu_naivePiS_S__param_2
)
{
	.reg .pred 	%p<7>;
	.reg .b16 	%rs<6>;
	.reg .b32 	%r<63>;
	.reg .b64 	%rd<50>;

	ld.param.u64 	%rd20, [_Z18mat_mult_gpu_naivePiS_S__param_1];
	cvta.to.global.u64 	%rd1, %rd20;
	mov.u32 	%r24, %nctaid.x;
	div.u32 	%r1, 4096, %r24;
	mov.u32 	%r25, %ctaid.x;
	mul.lo.s32 	%r57, %r1, %r25;
	mov.u32 	%r3, %tid.x;
	setp.gt.u32 	%p1, %r24, 4096;
	@%p1 bra 	$L__BB0_9;
	mov.u32 	%r26, %ntid.x;
	add.s32 	%r27, %r3, %r26;
	cvt.u16.u32 	%rs1, %r27;
	sub.s16 	%rs2, 25087, %rs1;
	cvt.u16.u32 	%rs3, %r26;
	div.u16 	%rs4, %rs2, %rs3;
	add.s16 	%rs5, %rs4, 2;
	cvt.u32.u16 	%r28, %rs5;
	and.b32  	%r4, %r28, 3;
	shl.b32 	%r29, %r26, 1;
	add.s32 	%r30, %r3, %r29;
	mul.wide.u32 	%rd2, %r30, 4;
	mul.wide.u32 	%rd3, %r26, 16;
	mad.lo.s32 	%r31, %r26, 3, %r3;
	mul.wide.u32 	%rd4, %r31, 4;
	mul.wide.u32 	%rd5, %r3, 4;
	mad.lo.s32 	%r32, %r26, 5, %r3;
	mul.wide.u32 	%rd21, %r32, 4;
	sub.s64 	%rd6, %rd21, %rd3;
	mad.lo.s32 	%r33, %r26, 6, %r3;
	mul.wide.u32 	%rd22, %r33, 4;
	sub.s64 	%rd7, %rd22, %rd3;
	mul.wide.u32 	%rd8, %r27, 4;
	mul.wide.u32 	%rd23, %r26, 4;
	add.s64 	%rd9, %rd1, %rd23;
	shl.b32 	%r5, %r26, 2;
	mul.wide.u32 	%rd24, %r26, 8;
	add.s64 	%rd10, %rd1, %rd24;
	mul.wide.u32 	%rd25, %r26, 12;
	add.s64 	%rd11, %rd1, %rd25;
	mul.wide.u32 	%rd26, %r26, 20;
	add.s64 	%rd12, %rd1, %rd26;
	mul.wide.u32 	%rd27, %r26, 24;
	add.s64 	%rd13, %rd1, %rd27;
	and.b32  	%r34, %r28, 65532;
	neg.s32 	%r6, %r34;
	add.s32 	%r7, %r57, %r1;
$L__BB0_2:
	ld.param.u64 	%rd47, [_Z18mat_mult_gpu_naivePiS_S__param_0];
	cvta.to.global.u64 	%rd49, %rd47;
	mul.lo.s32 	%r36, %r57, 25088;
	add.s32 	%r60, %r3, %r36;
	sub.s32 	%r37, %r3, %r5;
	add.s32 	%r59, %r37, %r36;
	mov.b32 	%r62, 0;
	mov.u32 	%r58, %r6;
$L__BB0_3:
	mul.wide.s32 	%rd28, %r60, 4;
	add.s64 	%rd29, %rd9, %rd28;
	add.s64 	%rd30, %rd10, %rd28;
	add.s64 	%rd31, %rd11, %rd28;
	add.s64 	%rd32, %rd1, %rd28;
	ld.global.u32 	%r38, [%rd32];
	add.s64 	%rd33, %rd49, %rd5;
	ld.global.u32 	%r39, [%rd33];
	mad.lo.s32 	%r40, %r39, %r38, %r62;
	ld.global.u32 	%r41, [%rd29];
	add.s64 	%rd34, %rd49, %rd8;
	ld.global.u32 	%r42, [%rd34];
	mad.lo.s32 	%r43, %r42, %r41, %r40;
	ld.global.u32 	%r44, [%rd30];
	add.s64 	%rd35, %rd49, %rd2;
	ld.global.u32 	%r45, [%rd35];
	mad.lo.s32 	%r46, %r45, %r44, %r43;
	ld.global.u32 	%r47, [%rd31];
	add.s64 	%rd36, %rd49, %rd4;
	ld.global.u32 	%r48, [%rd36];
	mad.lo.s32 	%r62, %r48, %r47, %r46;
	add.s64 	%rd49, %rd49, %rd3;
	add.s32 	%r60, %r60, %r5;
	add.s32 	%r59, %r59, %r5;
	add.s32 	%r58, %r58, 4;
	setp.ne.s32 	%p2, %r58, 0;
	@%p2 bra 	$L__BB0_3;
	setp.eq.s32 	%p3, %r4, 0;
	@%p3 bra 	$L__BB0_8;
	setp.eq.s32 	%p4, %r4, 1;
	mul.wide.s32 	%rd17, %r59, 4;
	add.s64 	%rd37, %rd1, %rd3;
	add.s64 	%rd38, %rd37, %rd17;
	ld.global.u32 	%r49, [%rd38];
	add.s64 	%rd39, %rd49, %rd5;
	ld.global.u32 	%r50, [%rd39];
	mad.lo.s32 	%r62, %r50, %r49, %r62;
	@%p4 bra 	$L__BB0_8;
	setp.eq.s32 	%p5, %r4, 2;
	add.s64 	%rd40, %rd12, %rd17;
	ld.global.u32 	%r51, [%rd40];
	add.s64 	%rd41, %rd49, %rd6;
	ld.global.u32 	%r52, [%rd41];
	mad.lo.s32 	%r62, %r52, %r51, %r62;
	@%p5 bra 	$L__BB0_8;
	add.s64 	%rd42, %rd13, %rd17;
	ld.global.u32 	%r53, [%rd42];
	add.s64 	%rd43, %rd49, %rd7;
	ld.global.u32 	%r54, [%rd43];
	mad.lo.s32 	%r62, %r54, %r53, %r62;
$L__BB0_8:
	ld.param.u64 	%rd48, [_Z18mat_mult_gpu_naivePiS_S__param_2];
	cvta.to.global.u64 	%rd44, %rd48;
	mul.wide.s32 	%rd45, %r57, 4;
	add.s64 	%rd46, %rd44, %rd45;
	ld.global.u32 	%r55, [%rd46];
	add.s32 	%r56, %r55, %r62;
	st.global.u32 	[%rd46], %r56;
	add.s32 	%r57, %r57, 1;
	setp.lt.s32 	%p6, %r57, %r7;
	@%p6 bra 	$L__BB0_2;
$L__BB0_9:
	ret;

}
	// .globl	_Z12mat_mult_gpuPiS_S_
.visible .entry _Z12mat_mult_gpuPiS_S_(
	.param .u64 .ptr .align 1 _Z12mat_mult_gpuPiS_S__param_0,
	.param .u64 .ptr .align 1 _Z12mat_mult_gpuPiS_S__param_1,
	.param .u64 .ptr .align 1 _Z12mat_mult_gpuPiS_S__param_2
)
{
	.reg .pred 	%p<7>;
	.reg .b32 	%r<178>;
	.reg .b64 	%rd<17>;
	// demoted variable
	.shared .align 4 .b8 _ZZ12mat_mult_gpuPiS_S_E12outputReduce[4096];
	ld.param.u64 	%rd7, [_Z12mat_mult_gpuPiS_S__param_0];
	ld.param.u64 	%rd8, [_Z12mat_mult_gpuPiS_S__param_1];
	ld.param.u64 	%rd6, [_Z12mat_mult_gpuPiS_S__param_2];
	cvta.to.global.u64 	%rd1, %rd7;
	cvta.to.global.u64 	%rd2, %rd8;
	mov.u32 	%r23, %ctaid.x;
	mul.lo.s32 	%r171, %r23, 9;
	mov.u32 	%r2, %tid.x;
	setp.gt.s32 	%p1, %r171, 4095;
	@%p1 bra 	$L__BB1_11;
	shl.b32 	%r24, %r2, 2;
	mov.u32 	%r25, _ZZ12mat_mult_gpuPiS_S_E12outputReduce;
	add.s32 	%r3, %r25, %r24;
	min.s32 	%r26, %r171, 4087;
	add.s32 	%r27, %r26, 8;
	max.s32 	%r4, %r171, %r27;
	sub.s32 	%r28, 25087, %r2;
	and.b32  	%r5, %r28, 15360;
	and.b32  	%r6, %r28, 7168;
	cvta.to.global.u64 	%rd3, %rd6;
	mul.wide.u32 	%rd10, %r2, 4;
	add.s64 	%rd5, %rd1, %rd10;
$L__BB1_2:
	setp.lt.u32 	%p2, %r5, 7168;
	mul.lo.s32 	%r8, %r171, 25088;
	add.s32 	%r30, %r2, %r8;
	mul.wide.s32 	%rd9, %r30, 4;
	add.s64 	%rd4, %rd2, %rd9;
	ld.global.u32 	%r31, [%rd4];
	ld.global.u32 	%r32, [%rd5];
	mul.lo.s32 	%r33, %r32, %r31;
	ld.global.u32 	%r34, [%rd4+4096];
	ld.global.u32 	%r35, [%rd5+4096];
	mad.lo.s32 	%r36, %r35, %r34, %r33;
	ld.global.u32 	%r37, [%rd4+8192];
	ld.global.u32 	%r38, [%rd5+8192];
	mad.lo.s32 	%r39, %r38, %r37, %r36;
	ld.global.u32 	%r40, [%rd4+12288];
	ld.global.u32 	%r41, [%rd5+12288];
	mad.lo.s32 	%r42, %r41, %r40, %r39;
	ld.global.u32 	%r43, [%rd4+16384];
	ld.global.u32 	%r44, [%rd5+16384];
	mad.lo.s32 	%r45, %r44, %r43, %r42;
	ld.global.u32 	%r46, [%rd4+20480];
	ld.global.u32 	%r47, [%rd5+20480];
	mad.lo.s32 	%r48, %r47, %r46, %r45;
	ld.global.u32 	%r49, [%rd4+24576];
	ld.global.u32 	%r50, [%rd5+24576];
	mad.lo.s32 	%r51, %r50, %r49, %r48;
	ld.global.u32 	%r52, [%rd4+28672];
	ld.global.u32 	%r53, [%rd5+28672];
	mad.lo.s32 	%r54, %r53, %r52, %r51;
	ld.global.u32 	%r55, [%rd4+32768];
	ld.global.u32 	%r56, [%rd5+32768];
	mad.lo.s32 	%r57, %r56, %r55, %r54;
	ld.global.u32 	%r58, [%rd4+36864];
	ld.global.u32 	%r59, [%rd5+36864];
	mad.lo.s32 	%r60, %r59, %r58, %r57;
	ld.global.u32 	%r61, [%rd4+40960];
	ld.global.u32 	%r62, [%rd5+40960];
	mad.lo.s32 	%r63, %r62, %r61, %r60;
	ld.global.u32 	%r64, [%rd4+45056];
	ld.global.u32 	%r65, [%rd5+45056];
	mad.lo.s32 	%r66, %r65, %r64, %r63;
	ld.global.u32 	%r67, [%rd4+49152];
	ld.global.u32 	%r68, [%rd5+49152];
	mad.lo.s32 	%r69, %r68, %r67, %r66;
	ld.global.u32 	%r70, [%rd4+53248];
	ld.global.u32 	%r71, [%rd5+53248];
	mad.lo.s32 	%r72, %r71, %r70, %r69;
	ld.global.u32 	%r73, [%rd4+57344];
	ld.global.u32 	%r74, [%rd5+57344];
	mad.lo.s32 	%r75, %r74, %r73, %r72;
	ld.global.u32 	%r76, [%rd4+61440];
	ld.global.u32 	%r77, [%rd5+61440];
	mad.lo.s32 	%r175, %r77, %r76, %r75;
	or.b32  	%r173, %r2, 16384;
	@%p2 bra 	$L__BB1_4;
	ld.global.u32 	%r78, [%rd4+65536];
	ld.global.u32 	%r79, [%rd5+65536];
	mad.lo.s32 	%r80, %r79, %r78, %r175;
	ld.global.u32 	%r81, [%rd4+69632];
	ld.global.u32 	%r82, [%rd5+69632];
	mad.lo.s32 	%r83, %r82, %r81, %r80;
	ld.global.u32 	%r84, [%rd4+73728];
	ld.global.u32 	%r85, [%rd5+73728];
	mad.lo.s32 	%r86, %r85, %r84, %r83;
	ld.global.u32 	%r87, [%rd4+77824];
	ld.global.u32 	%r88, [%rd5+77824];
	mad.lo.s32 	%r89, %r88, %r87, %r86;
	ld.global.u32 	%r90, [%rd4+81920];
	ld.global.u32 	%r91, [%rd5+81920];
	mad.lo.s32 	%r92, %r91, %r90, %r89;
	ld.global.u32 	%r93, [%rd4+86016];
	ld.global.u32 	%r94, [%rd5+86016];
	mad.lo.s32 	%r95, %r94, %r93, %r92;
	ld.global.u32 	%r96, [%rd4+90112];
	ld.global.u32 	%r97, [%rd5+90112];
	mad.lo.s32 	%r98, %r97, %r96, %r95;
	ld.global.u32 	%r99, [%rd4+94208];
	ld.global.u32 	%r100, [%rd5+94208];
	mad.lo.s32 	%r175, %r100, %r99, %r98;
	or.b32  	%r173, %r2, 24576;
$L__BB1_4:
	setp.eq.s32 	%p3, %r6, 7168;
	@%p3 bra 	$L__BB1_6;
	add.s32 	%r101, %r173, %r8;
	mul.wide.s32 	%rd11, %r101, 4;
	add.s64 	%rd12, %rd2, %rd11;
	ld.global.u32 	%r102, [%rd12];
	mul.wide.u32 	%rd13, %r173, 4;
	add.s64 	%rd14, %rd1, %rd13;
	ld.global.u32 	%r103, [%rd14];
	mad.lo.s32 	%r175, %r103, %r102, %r175;
$L__BB1_6:
	setp.ne.s32 	%p4, %r2, 0;
	st.shared.u32 	[%r3], %r175;
	bar.sync 	0;
	@%p4 bra 	$L__BB1_10;
	mov.b32 	%r177, 0;
	mov.b32 	%r176, 64;
$L__BB1_8:
	add.s32 	%r107, %r25, %r176;
	ld.shared.u32 	%r108, [%r107+-64];
	add.s32 	%r109, %r108, %r177;
	ld.shared.u32 	%r110, [%r107+-60];
	add.s32 	%r111, %r110, %r109;
	ld.shared.u32 	%r112, [%r107+-56];
	add.s32 	%r113, %r112, %r111;
	ld.shared.u32 	%r114, [%r107+-52];
	add.s32 	%r115, %r114, %r113;
	ld.shared.u32 	%r116, [%r107+-48];
	add.s32 	%r117, %r116, %r115;
	ld.shared.u32 	%r118, [%r107+-44];
	add.s32 	%r119, %r118, %r117;
	ld.shared.u32 	%r120, [%r107+-40];
	add.s32 	%r121, %r120, %r119;
	ld.shared.u32 	%r122, [%r107+-36];
	add.s32 	%r123, %r122, %r121;
	ld.shared.u32 	%r124, [%r107+-32];
	add.s32 	%r125, %r124, %r123;
	ld.shared.u32 	%r126, [%r107+-28];
	add.s32 	%r127, %r126, %r125;
	ld.shared.u32 	%r128, [%r107+-24];
	add.s32 	%r129, %r128, %r127;
	ld.shared.u32 	%r130, [%r107+-20];
	add.s32 	%r131, %r130, %r129;
	ld.shared.u32 	%r132, [%r107+-16];
	add.s32 	%r133, %r132, %r131;
	ld.shared.u32 	%r134, [%r107+-12];
	add.s32 	%r135, %r134, %r133;
	ld.shared.u32 	%r136, [%r107+-8];
	add.s32 	%r137, %r136, %r135;
	ld.shared.u32 	%r138, [%r107+-4];
	add.s32 	%r139, %r138, %r137;
	ld.shared.u32 	%r140, [%r107];
	add.s32 	%r141, %r140, %r139;
	ld.shared.u32 	%r142, [%r107+4];
	add.s32 	%r143, %r142, %r141;
	ld.shared.u32 	%r144, [%r107+8];
	add.s32 	%r145, %r144, %r143;
	ld.shared.u32 	%r146, [%r107+12];
	add.s32 	%r147, %r146, %r145;
	ld.shared.u32 	%r148, [%r107+16];
	add.s32 	%r149, %r148, %r147;
	ld.shared.u32 	%r150, [%r107+20];
	add.s32 	%r151, %r150, %r149;
	ld.shared.u32 	%r152, [%r107+24];
	add.s32 	%r153, %r152, %r151;
	ld.shared.u32 	%r154, [%r107+28];
	add.s32 	%r155, %r154, %r153;
	ld.shared.u32 	%r156, [%r107+32];
	add.s32 	%r157, %r156, %r155;
	ld.shared.u32 	%r158, [%r107+36];
	add.s32 	%r159, %r158, %r157;
	ld.shared.u32 	%r160, [%r107+40];
	add.s32 	%r161, %r160, %r159;
	ld.shared.u32 	%r162, [%r107+44];
	add.s32 	%r163, %r162, %r161;
	ld.shared.u32 	%r164, [%r107+48];
	add.s32 	%r165, %r164, %r163;
	ld.shared.u32 	%r166, [%r107+52];
	add.s32 	%r167, %r166, %r165;
	ld.shared.u32 	%r168, [%r107+56];
	add.s32 	%r169, %r168, %r167;
	ld.shared.u32 	%r170, [%r107+60];
	add.s32 	%r177, %r170, %r169;
	add.s32 	%r176, %r176, 128;
	setp.ne.s32 	%p5, %r176, 4160;
	@%p5 bra 	$L__BB1_8;
	mul.wide.s32 	%rd15, %r171, 4;
	add.s64 	%rd16, %rd3, %rd15;
	st.global.u32 	[%rd16], %r177;
$L__BB1_10:
	add.s32 	%r22, %r171, 1;
	setp.ne.s32 	%p6, %r171, %r4;
	mov.u32 	%r171, %r22;
	@%p6 bra 	$L__BB1_2;
$L__BB1_11:
	ret;

}


// ===== COMPILED SASS (sm_100) =====

	.target	sm_100

	.elftype	@"ET_EXEC"


//--------------------- .note.nv.tkinfo           --------------------------
	.section	.note.nv.tkinfo,"",@"SHT_NOTE"
	.sectionflags	@"SHF_NOTE_NV_TKINFO"
	.tkinfo
        /*0018*/ 	.word	0x00000002
        /*0030*/ 	.string	""
        /*0030*/ 	.string	"ptxas"
        /*0030*/ 	.string	"Cuda compilation tools, release 13.0, V13.0.88"
        /*0030*/ 	.string	"Build cuda_13.0.r13.0/compiler.36424714_0"
        /*0030*/ 	.string	"-arch sm_100 -m 64 "



//--------------------- .note.nv.cuinfo           --------------------------
	.section	.note.nv.cuinfo,"",@"SHT_NOTE"
	.sectionflags	@"SHF_NOTE_NV_CUINFO"
        /*0018*/ 	.short	0x0002
        /*001a*/ 	.short	0x0064
        /*001c*/ 	.short	0x0082
	.zero		2


//--------------------- .nv.info                  --------------------------
	.section	.nv.info,"",@"SHT_CUDA_INFO"
	.align	4


	//----- nvinfo : EIATTR_REGCOUNT
	.align		4
        /*0000*/ 	.byte	0x04, 0x2f
        /*0002*/ 	.short	(.L_1 - .L_0)
	.align		4
.L_0:
        /*0004*/ 	.word	index@(_Z18mat_mult_gpu_naivePiS_S_)
        /*0008*/ 	.word	0x00000020


	//----- nvinfo : EIATTR_FRAME_SIZE
	.align		4
.L_1:
        /*000c*/ 	.byte	0x04, 0x11
        /*000e*/ 	.short	(.L_3 - .L_2)
	.align		4
.L_2:
        /*0010*/ 	.word	index@($__internal_0_$__cuda_sm20_div_u16)
        /*0014*/ 	.word	0x00000000


	//----- nvinfo : EIATTR_FRAME_SIZE
	.align		4
.L_3:
        /*0018*/ 	.byte	0x04, 0x11
        /*001a*/ 	.short	(.L_5 - .L_4)
	.align		4
.L_4:
        /*001c*/ 	.word	index@(_Z18mat_mult_gpu_naivePiS_S_)
        /*0020*/ 	.word	0x00000000


	//----- nvinfo : EIATTR_REGCOUNT
	.align		4
.L_5:
        /*0024*/ 	.byte	0x04, 0x2f
        /*0026*/ 	.short	(.L_7 - .L_6)
	.align		4
.L_6:
        /*0028*/ 	.word	index@(_Z12mat_mult_gpuPiS_S_)
        /*002c*/ 	.word	0x0000001f


	//----- nvinfo : EIATTR_FRAME_SIZE
	.align		4
.L_7:
        /*0030*/ 	.byte	0x04, 0x11
        /*0032*/ 	.short	(.L_9 - .L_8)
	.align		4
.L_8:
        /*0034*/ 	.word	index@(_Z12mat_mult_gpuPiS_S_)
        /*0038*/ 	.word	0x00000000


	//----- nvinfo : EIATTR_MIN_STACK_SIZE
	.align		4
.L_9:
        /*003c*/ 	.byte	0x04, 0x12
        /*003e*/ 	.short	(.L_11 - .L_10)
	.align		4
.L_10:
        /*0040*/ 	.word	index@(_Z12mat_mult_gpuPiS_S_)
        /*0044*/ 	.word	0x00000000


	//----- nvinfo : EIATTR_MIN_STACK_SIZE
	.align		4
.L_11:
        /*0048*/ 	.byte	0x04, 0x12
        /*004a*/ 	.short	(.L_13 - .L_12)
	.align		4
.L_12:
        /*004c*/ 	.word	index@(_Z18mat_mult_gpu_naivePiS_S_)
        /*0050*/ 	.word	0x00000000
.L_13:


//--------------------- .nv.compat                --------------------------
	.section	.nv.compat,"",@"SHT_CUDA_COMPAT_INFO"
	.align	4
        /*0000*/ 	.byte	0x02, 0x09, 0x00, 0x00, 0x02, 0x02, 0x01, 0x00, 0x02, 0x05, 0x05, 0x00, 0x03, 0x07, 0x01, 0x01
        /*0010*/ 	.byte	0x02, 0x03, 0x00, 0x00, 0x02, 0x06, 0x01, 0x00, 0x04, 0x0b, 0x08, 0x00, 0x01, 0x00, 0x00, 0x00
        /*0020*/ 	.byte	0x00, 0x00, 0x00, 0x00


//--------------------- .nv.info._Z12mat_mult_gpuPiS_S_ --------------------------
	.section	.nv.info._Z12mat_mult_gpuPiS_S_,"",@"SHT_CUDA_INFO"
	.sectionflags	@""
	.align	4


	//----- nvinfo : EIATTR_CUDA_API_VERSION
	.align		4
        /*0000*/ 	.byte	0x04, 0x37
        /*0002*/ 	.short	(.L_15 - .L_14)
.L_14:
        /*0004*/ 	.word	0x00000082


	//----- nvinfo : EIATTR_KPARAM_INFO
	.align		4
.L_15:
        /*0008*/ 	.byte	0x04, 0x17
        /*000a*/ 	.short	(.L_17 - .L_16)
.L_16:
        /*000c*/ 	.word	0x00000000
        /*0010*/ 	.short	0x0002
        /*0012*/ 	.short	0x0010
        /*0014*/ 	.byte	0x00, 0xf5, 0x21, 0x00


	//----- nvinfo : EIATTR_KPARAM_INFO
	.align		4
.L_17:
        /*0018*/ 	.byte	0x04, 0x17
        /*001a*/ 	.short	(.L_19 - .L_18)
.L_18:
        /*001c*/ 	.word	0x00000000
        /*0020*/ 	.short	0x0001
        /*0022*/ 	.short	0x0008
        /*0024*/ 	.byte	0x00, 0xf5, 0x21, 0x00


	//----- nvinfo : EIATTR_KPARAM_INFO
	.align		4
.L_19:
        /*0028*/ 	.byte	0x04, 0x17
        /*002a*/ 	.short	(.L_21 - .L_20)
.L_20:
        /*002c*/ 	.word	0x00000000
        /*0030*/ 	.short	0x0000
        /*0032*/ 	.short	0x0000
        /*0034*/ 	.byte	0x00, 0xf5, 0x21, 0x00


	//----- nvinfo : EIATTR_SPARSE_MMA_MASK
	.align		4
.L_21:
        /*0038*/ 	.byte	0x03, 0x50
        /*003a*/ 	.short	0x0000


	//----- nvinfo : EIATTR_MAXREG_COUNT
	.align		4
        /*003c*/ 	.byte	0x03, 0x1b
        /*003e*/ 	.short	0x00ff


	//----- nvinfo : EIATTR_NUM_BARRIERS
	.align		4
        /*0040*/ 	.byte	0x02, 0x4c
        /*0042*/ 	.byte	0x01
	.zero		1


	//----- nvinfo : EIATTR_MERCURY_ISA_VERSION
	.align		4
        /*0044*/ 	.byte	0x03, 0x5f
        /*0046*/ 	.short	0x0101


	//----- nvinfo : EIATTR_VRC_CTA_INIT_COUNT
	.align		4
        /*0048*/ 	.byte	0x02, 0x4a
	.zero		1
	.zero		1


	//----- nvinfo : EIATTR_EXIT_INSTR_OFFSETS
	.align		4
        /*004c*/ 	.byte	0x04, 0x1c
        /*004e*/ 	.short	(.L_23 - .L_22)


	//   ....[0]....
.L_22:
        /*0050*/ 	.word	0x00000040


	//   ....[1]....
        /*0054*/ 	.word	0x00000970


	//----- nvinfo : EIATTR_CRS_STACK_SIZE
	.align		4
.L_23:
        /*0058*/ 	.byte	0x04, 0x1e
        /*005a*/ 	.short	(.L_25 - .L_24)
.L_24:
        /*005c*/ 	.word	0x00000000


	//----- nvinfo : EIATTR_CBANK_PARAM_SIZE
	.align		4
.L_25:
        /*0060*/ 	.byte	0x03, 0x19
        /*0062*/ 	.short	0x0018


	//----- nvinfo : EIATTR_PARAM_CBANK
	.align		4
        /*0064*/ 	.byte	0x04, 0x0a
        /*0066*/ 	.short	(.L_27 - .L_26)
	.align		4
.L_26:
        /*0068*/ 	.word	index@(.nv.constant0._Z12mat_mult_gpuPiS_S_)
        /*006c*/ 	.short	0x0380
        /*006e*/ 	.short	0x0018


	//----- nvinfo : EIATTR_SW_WAR
	.align		4
.L_27:
        /*0070*/ 	.byte	0x04, 0x36
        /*0072*/ 	.short	(.L_29 - .L_28)
.L_28:
        /*0074*/ 	.word	0x00000008
.L_29:


//--------------------- .nv.info._Z18mat_mult_gpu_naivePiS_S_ --------------------------
	.section	.nv.info._Z18mat_mult_gpu_naivePiS_S_,"",@"SHT_CUDA_INFO"
	.sectionflags	@""
	.align	4


	//----- nvinfo : EIATTR_CUDA_API_VERSION
	.align		4
        /*0000*/ 	.byte	0x04, 0x37
        /*0002*/ 	.short	(.L_31 - .L_30)
.L_30:
        /*0004*/ 	.word	0x00000082


	//----- nvinfo : EIATTR_KPARAM_INFO
	.align		4
.L_31:
        /*0008*/ 	.byte	0x04, 0x17
        /*000a*/ 	.short	(.L_33 - .L_32)
.L_32:
        /*000c*/ 	.word	0x00000000
        /*0010*/ 	.short	0x0002
        /*0012*/ 	.short	0x0010
        /*0014*/ 	.byte	0x00, 0xf5, 0x21, 0x00


	//----- nvinfo : EIATTR_KPARAM_INFO
	.align		4
.L_33:
        /*0018*/ 	.byte	0x04, 0x17
        /*001a*/ 	.short	(.L_35 - .L_34)
.L_34:
        /*001c*/ 	.word	0x00000000
        /*0020*/ 	.short	0x0001
        /*0022*/ 	.short	0x0008
        /*0024*/ 	.byte	0x00, 0xf5, 0x21, 0x00


	//----- nvinfo : EIATTR_KPARAM_INFO
	.align		4
.L_35:
        /*0028*/ 	.byte	0x04, 0x17
        /*002a*/ 	.short	(.L_37 - .L_36)
.L_36:
        /*002c*/ 	.word	0x00000000
        /*0030*/ 	.short	0x0000
        /*0032*/ 	.short	0x0000
        /*0034*/ 	.byte	0x00, 0xf5, 0x21, 0x00


	//----- nvinfo : EIATTR_SPARSE_MMA_MASK
	.align		4
.L_37:
        /*0038*/ 	.byte	0x03, 0x50
        /*003a*/ 	.short	0x0000


	//----- nvinfo : EIATTR_MAXREG_COUNT
	.align		4
        /*003c*/ 	.byte	0x03, 0x1b
        /*003e*/ 	.short	0x00ff


	//----- nvinfo : EIATTR_MERCURY_ISA_VERSION
	.align		4
        /*0040*/ 	.byte	0x03, 0x5f
        /*0042*/ 	.short	0x0101


	//----- nvinfo : EIATTR_VRC_CTA_INIT_COUNT
	.align		4
        /*0044*/ 	.byte	0x02, 0x4a
	.zero		1
	.zero		1


	//----- nvinfo : EIATTR_EXIT_INSTR_OFFSETS
	.align		4
        /*0048*/ 	.byte	0x04, 0x1c
        /*004a*/ 	.short	(.L_39 - .L_38)


	//   ....[0]....
.L_38:
        /*004c*/ 	.word	0x000000e0


	//   ....[1]....
        /*0050*/ 	.word	0x000015d0


	//----- nvinfo : EIATTR_CRS_STACK_SIZE
	.align		4
.L_39:
        /*0054*/ 	.byte	0x04, 0x1e
        /*0056*/ 	.short	(.L_41 - .L_40)
.L_40:
        /*0058*/ 	.word	0x00000000


	//----- nvinfo : EIATTR_CBANK_PARAM_SIZE
	.align		4
.L_41:
        /*005c*/ 	.byte	0x03, 0x19
        /*005e*/ 	.short	0x0018


	//----- nvinfo : EIATTR_PARAM_CBANK
	.align		4
        /*0060*/ 	.byte	0x04, 0x0a
        /*0062*/ 	.short	(.L_43 - .L_42)
	.align		4
.L_42:
        /*0064*/ 	.word	index@(.nv.constant0._Z18mat_mult_gpu_naivePiS_S_)
        /*0068*/ 	.short	0x0380
        /*006a*/ 	.short	0x0018


	//----- nvinfo : EIATTR_SW_WAR
	.align		4
.L_43:
        /*006c*/ 	.byte	0x04, 0x36
        /*006e*/ 	.short	(.L_45 - .L_44)
.L_44:
        /*0070*/ 	.word	0x00000008
.L_45:


//--------------------- .nv.callgraph             --------------------------
	.section	.nv.callgraph,"",@"SHT_CUDA_CALLGRAPH"
	.align	4
	.sectionentsize	8
	.align		4
        /*0000*/ 	.word	0x00000000
	.align		4
        /*0004*/ 	.word	0xffffffff
	.align		4
        /*0008*/ 	.word	0x00000000
	.align		4
        /*000c*/ 	.word	0xfffffffe
	.align		4
        /*0010*/ 	.word	0x00000000
	.align		4
        /*0014*/ 	.word	0xfffffffd
	.align		4
        /*0018*/ 	.word	0x00000000
	.align		4
        /*001c*/ 	.word	0xfffffffc


//--------------------- .text._Z12mat_mult_gpuPiS_S_ --------------------------
	.section	.text._Z12mat_mult_gpuPiS_S_,"ax",@progbits
	.align	128
        .global         _Z12mat_mult_gpuPiS_S_
        .type           _Z12mat_mult_gpuPiS_S_,@function
        .size           _Z12mat_mult_gpuPiS_S_,(.L_x_23 - _Z12mat_mult_gpuPiS_S_)
        .other          _Z12mat_mult_gpuPiS_S_,@"STO_CUDA_ENTRY STV_DEFAULT"
_Z12mat_mult_gpuPiS_S_:
.text._Z12mat_mult_gpuPiS_S_:
[----:B------:R-:W-:Y:S01]  /*0000*/  LDC R1, c[0x0][0x37c] ;  /* 0x0000df00ff017b82 */ /* 0x000fe20000000800 */
[----:B------:R-:W0:Y:S02]  /*0010*/  S2R R23, SR_CTAID.X ;  /* 0x0000000000177919 */ /* 0x000e240000002500 */
[----:B0-----:R-:W-:-:S05]  /*0020*/  IMAD R23, R23, 0x9, RZ ;  /* 0x0000000917177824 */ /* 0x001fca00078e02ff */
[----:B------:R-:W-:-:S13]  /*0030*/  ISETP.GT.AND P0, PT, R23, 0xfff, PT ;  /* 0x00000fff1700780c */ /* 0x000fda0003f04270 */
[----:B------:R-:W-:Y:S05]  /*0040*/  @P0 EXIT ;  /* 0x000000000000094d */ /* 0x000fea0003800000 */
[----:B------:R-:W0:Y:S01]  /*0050*/  S2R R0, SR_TID.X ;  /* 0x0000000000007919 */ /* 0x000e220000002100 */
[----:B------:R-:W1:Y:S01]  /*0060*/  S2UR UR5, SR_CgaCtaId ;  /* 0x00000000000579c3 */ /* 0x000e620000008800 */
[----:B------:R-:W-:Y:S01]  /*0070*/  UMOV UR4, 0x400 ;  /* 0x0000040000047882 */ /* 0x000fe20000000000 */
[----:B------:R-:W2:Y:S06]  /*0080*/  LDCU.64 UR6, c[0x0][0x358] ;  /* 0x00006b00ff0677ac */ /* 0x000eac0008000a00 */
[----:B------:R-:W3:Y:S01]  /*0090*/  LDC.64 R24, c[0x0][0x380] ;  /* 0x0000e000ff187b82 */ /* 0x000ee20000000a00 */
[----:B-1----:R-:W-:Y:S01]  /*00a0*/  ULEA UR4, UR5, UR4, 0x18 ;  /* 0x0000000405047291 */ /* 0x002fe2000f8ec0ff */
[C---:B0-----:R-:W-:Y:S01]  /*00b0*/  IADD3 R20, PT, PT, -R0.reuse, 0x61ff, RZ ;  /* 0x000061ff00147810 */ /* 0x041fe20007ffe1ff */
[----:B---3--:R-:W-:-:S04]  /*00c0*/  IMAD.WIDE.U32 R24, R0, 0x4, R24 ;  /* 0x0000000400187825 */ /* 0x008fc800078e0018 */
[----:B------:R-:W-:Y:S02]  /*00d0*/  LEA R21, R0, UR4, 0x2 ;  /* 0x0000000400157c11 */ /* 0x000fe4000f8e10ff */
[C---:B------:R-:W-:Y:S02]  /*00e0*/  LOP3.LUT R2, R20.reuse, 0x1c00, RZ, 0xc0, !PT ;  /* 0x00001c0014027812 */ /* 0x040fe400078ec0ff */
[----:B------:R-:W-:Y:S02]  /*00f0*/  LOP3.LUT R20, R20, 0x3c00, RZ, 0xc0, !PT ;  /* 0x00003c0014147812 */ /* 0x000fe400078ec0ff */
[----:B------:R-:W-:Y:S02]  /*0100*/  ISETP.NE.AND P0, PT, R2, 0x1c00, PT ;  /* 0x00001c000200780c */ /* 0x000fe40003f05270 */
[----:B------:R-:W-:-:S04]  /*0110*/  VIMNMX R2, PT, PT, R23, 0xff7, PT ;  /* 0x00000ff717027848 */ /* 0x000fc80003fe0100 */
[----:B--2---:R-:W-:-:S07]  /*0120*/  VIADDMNMX R2, R2, 0x8, R23, !PT ;  /* 0x0000000802027846 */ /* 0x004fce0007800117 */
.L_x_7:
[----:B0-----:R-:W0:Y:S01]  /*0130*/  LDC.64 R4, c[0x0][0x388] ;  /* 0x0000e200ff047b82 */ /* 0x001e220000000a00 */
[----:B------:R-:W-:Y:S01]  /*0140*/  IMAD R7, R23, 0x6200, R0 ;  /* 0x0000620017077824 */ /* 0x000fe200078e0200 */
[----:B------:R-:W2:Y:S04]  /*0150*/  LDG.E R10, desc[UR6][R24.64] ;  /* 0x00000006180a7981 */ /* 0x000ea8000c1e1900 */
[----:B------:R-:W3:Y:S04]  /*0160*/  LDG.E R26, desc[UR6][R24.64+0x1000] ;  /* 0x00100006181a7981 */ /* 0x000ee8000c1e1900 */
[----:B------:R-:W4:Y:S04]  /*0170*/  LDG.E R13, desc[UR6][R24.64+0x2000] ;  /* 0x00200006180d7981 */ /* 0x000f28000c1e1900 */
[----:B------:R-:W5:Y:S04]  /*0180*/  LDG.E R19, desc[UR6][R24.64+0x3000] ;  /* 0x0030000618137981 */ /* 0x000f68000c1e1900 */
[----:B------:R-:W5:Y:S04]  /*0190*/  LDG.E R15, desc[UR6][R24.64+0x4000] ;  /* 0x00400006180f7981 */ /* 0x000f68000c1e1900 */
[----:B------:R-:W5:Y:S01]  /*01a0*/  LDG.E R17, desc[UR6][R24.64+0x5000] ;  /* 0x0050000618117981 */ /* 0x000f62000c1e1900 */
[----:B0-----:R-:W-:-:S03]  /*01b0*/  IMAD.WIDE R6, R7, 0x4, R4 ;  /* 0x0000000407067825 */ /* 0x001fc600078e0204 */
[----:B------:R-:W5:Y:S04]  /*01c0*/  LDG.E R3, desc[UR6][R24.64+0x6000] ;  /* 0x0060000618037981 */ /* 0x000f68000c1e1900 */
[----:B------:R-:W2:Y:S04]  /*01d0*/  LDG.E R9, desc[UR6][R6.64] ;  /* 0x0000000606097981 */ /* 0x000ea8000c1e1900 */
[----:B------:R-:W3:Y:S04]  /*01e0*/  LDG.E R12, desc[UR6][R6.64+0x1000] ;  /* 0x00100006060c7981 */ /* 0x000ee8000c1e1900 */
[----:B------:R-:W4:Y:S04]  /*01f0*/  LDG.E R14, desc[UR6][R6.64+0x2000] ;  /* 0x00200006060e7981 */ /* 0x000f28000c1e1900 */
[----:B------:R-:W5:Y:S04]  /*0200*/  LDG.E R22, desc[UR6][R6.64+0x3000] ;  /* 0x0030000606167981 */ /* 0x000f68000c1e1900 */
[----:B------:R-:W5:Y:S04]  /*0210*/  LDG.E R16, desc[UR6][R6.64+0x4000] ;  /* 0x0040000606107981 */ /* 0x000f68000c1e1900 */
[----:B------:R-:W5:Y:S04]  /*0220*/  LDG.E R18, desc[UR6][R6.64+0x5000] ;  /* 0x0050000606127981 */ /* 0x000f68000c1e1900 */
[----:B------:R-:W5:Y:S01]  /*0230*/  LDG.E R8, desc[UR6][R6.64+0x6000] ;  /* 0x0060000606087981 */ /* 0x000f62000c1e1900 */
[----:B--2---:R-:W-:-:S03]  /*0240*/  IMAD R11, R9, R10, RZ ;  /* 0x0000000a090b7224 */ /* 0x004fc600078e02ff */
[----:B------:R-:W2:Y:S04]  /*0250*/  LDG.E R9, desc[UR6][R24.64+0x7000] ;  /* 0x0070000618097981 */ /* 0x000ea8000c1e1900 */
[----:B------:R-:W2:Y:S01]  /*0260*/  LDG.E R10, desc[UR6][R6.64+0x7000] ;  /* 0x00700006060a7981 */ /* 0x000ea2000c1e1900 */
[----:B---3--:R-:W-:-:S03]  /*0270*/  IMAD R26, R12, R26, R11 ;  /* 0x0000001a0c1a7224 */ /* 0x008fc600078e020b */
[----:B------:R-:W3:Y:S04]  /*0280*/  LDG.E R11, desc[UR6][R24.64+0x8000] ;  /* 0x00800006180b7981 */ /* 0x000ee8000c1e1900 */
[----:B------:R-:W3:Y:S01]  /*0290*/  LDG.E R12, desc[UR6][R6.64+0x8000] ;  /* 0x00800006060c7981 */ /* 0x000ee2000c1e1900 */
[----:B----4-:R-:W-:-:S03]  /*02a0*/  IMAD R13, R14, R13, R26 ;  /* 0x0000000d0e0d7224 */ /* 0x010fc600078e021a */
[----:B------:R-:W4:Y:S01]  /*02b0*/  LDG.E R14, desc[UR6][R6.64+0x9000] ;  /* 0x00900006060e7981 */ /* 0x000f22000c1e1900 */
[----:B-----5:R-:W-:-:S03]  /*02c0*/  IMAD R19, R22, R19, R13 ;  /* 0x0000001316137224 */ /* 0x020fc600078e020d */
[----:B------:R-:W4:Y:S01]  /*02d0*/  LDG.E R13, desc[UR6][R24.64+0x9000] ;  /* 0x00900006180d7981 */ /* 0x000f22000c1e1900 */
[----:B------:R-:W-:-:S03]  /*02e0*/  IMAD R19, R16, R15, R19 ;  /* 0x0000000f10137224 */ /* 0x000fc600078e0213 */
[----:B------:R-:W5:Y:S01]  /*02f0*/  LDG.E R16, desc[UR6][R24.64+0xa000] ;  /* 0x00a0000618107981 */ /* 0x000f62000c1e1900 */
[----:B------:R-:W-:-:S03]  /*0300*/  IMAD R19, R18, R17, R19 ;  /* 0x0000001112137224 */ /* 0x000fc600078e0213 */
[----:B------:R-:W5:Y:S01]  /*0310*/  LDG.E R15, desc[UR6][R6.64+0xa000] ;  /* 0x00a00006060f7981 */ /* 0x000f62000c1e1900 */
[----:B------:R-:W-:-:S03]  /*0320*/  IMAD R19, R8, R3, R19 ;  /* 0x0000000308137224 */ /* 0x000fc600078e0213 */
[----:B------:R-:W5:Y:S04]  /*0330*/  LDG.E R18, desc[UR6][R24.64+0xb000] ;  /* 0x00b0000618127981 */ /* 0x000f68000c1e1900 */
[----:B------:R-:W5:Y:S04]  /*0340*/  LDG.E R17, desc[UR6][R6.64+0xb000] ;  /* 0x00b0000606117981 */ /* 0x000f68000c1e1900 */
[----:B------:R-:W5:Y:S04]  /*0350*/  LDG.E R3, desc[UR6][R24.64+0xc000] ;  /* 0x00c0000618037981 */ /* 0x000f68000c1e1900 */
[----:B------:R-:W5:Y:S04]  /*0360*/  LDG.E R8, desc[UR6][R6.64+0xc000] ;  /* 0x00c0000606087981 */ /* 0x000f68000c1e1900 */
[----:B------:R-:W5:Y:S01]  /*0370*/  LDG.E R22, desc[UR6][R24.64+0xe000] ;  /* 0x00e0000618167981 */ /* 0x000f62000c1e1900 */
[----:B--2---:R-:W-:-:S03]  /*0380*/  IMAD R19, R10, R9, R19 ;  /* 0x000000090a137224 */ /* 0x004fc600078e0213 */
[----:B------:R-:W2:Y:S04]  /*0390*/  LDG.E R10, desc[UR6][R24.64+0xd000] ;  /* 0x00d00006180a7981 */ /* 0x000ea8000c1e1900 */
[----:B------:R-:W2:Y:S01]  /*03a0*/  LDG.E R9, desc[UR6][R6.64+0xd000] ;  /* 0x00d0000606097981 */ /* 0x000ea2000c1e1900 */
[----:B---3--:R-:W-:-:S03]  /*03b0*/  IMAD R26, R12, R11, R19 ;  /* 0x0000000b0c1a7224 */ /* 0x008fc600078e0213 */
[----:B------:R-:W3:Y:S04]  /*03c0*/  LDG.E R19, desc[UR6][R6.64+0xe000] ;  /* 0x00e0000606137981 */ /* 0x000ee8000c1e1900 */
[----:B------:R-:W3:Y:S04]  /*03d0*/  LDG.E R11, desc[UR6][R24.64+0xf000] ;  /* 0x00f00006180b7981 */ /* 0x000ee8000c1e1900 */
[----:B------:R-:W3:Y:S01]  /*03e0*/  LDG.E R12, desc[UR6][R6.64+0xf000] ;  /* 0x00f00006060c7981 */ /* 0x000ee2000c1e1900 */
[----:B----4-:R-:W-:-:S04]  /*03f0*/  IMAD R13, R14, R13, R26 ;  /* 0x0000000d0e0d7224 */ /* 0x010fc800078e021a */
[----:B-----5:R-:W-:Y:S01]  /*0400*/  IMAD R13, R15, R16, R13 ;  /* 0x000000100f0d7224 */ /* 0x020fe200078e020d */
[----:B------:R-:W-:-:S03]  /*0410*/  ISETP.GE.U32.AND P1, PT, R20, 0x1c00, PT ;  /* 0x00001c001400780c */ /* 0x000fc60003f26070 */
[----:B------:R-:W-:-:S04]  /*0420*/  IMAD R13, R17, R18, R13 ;  /* 0x00000012110d7224 */ /* 0x000fc800078e020d */
[----:B------:R-:W-:Y:S01]  /*0430*/  IMAD R3, R8, R3, R13 ;  /* 0x0000000308037224 */ /* 0x000fe200078e020d */
[----:B------:R-:W-:Y:S03]  /*0440*/  BSSY.RECONVERGENT B0, `(.L_x_0) ;  /* 0x000001f000007945 */ /* 0x000fe60003800200 */
[----:B--2---:R-:W-:-:S04]  /*0450*/  IMAD R3, R9, R10, R3 ;  /* 0x0000000a09037224 */ /* 0x004fc800078e0203 */
[----:B---3--:R-:W-:Y:S01]  /*0460*/  IMAD R3, R19, R22, R3 ;  /* 0x0000001613037224 */ /* 0x008fe200078e0203 */
[----:B------:R-:W-:-:S03]  /*0470*/  LOP3.LUT R9, R0, 0x4000, RZ, 0xfc, !PT ;  /* 0x0000400000097812 */ /* 0x000fc600078efcff */
[----:B------:R-:W-:Y:S01]  /*0480*/  IMAD R8, R12, R11, R3 ;  /* 0x0000000b0c087224 */ /* 0x000fe200078e0203 */
[----:B------:R-:W-:Y:S06]  /*0490*/  @!P1 BRA `(.L_x_1) ;  /* 0x0000000000649947 */ /* 0x000fec0003800000 */
[----:B------:R-:W2:Y:S04]  /*04a0*/  LDG.E R19, desc[UR6][R6.64+0x10000] ;  /* 0x0100000606137981 */ /* 0x000ea8000c1e1900 */
[----:B------:R-:W2:Y:S04]  /*04b0*/  LDG.E R26, desc[UR6][R24.64+0x10000] ;  /* 0x01000006181a7981 */ /* 0x000ea8000c1e1900 */
[----:B------:R-:W3:Y:S04]  /*04c0*/  LDG.E R28, desc[UR6][R6.64+0x11000] ;  /* 0x01100006061c7981 */ /* 0x000ee8000c1e1900 */
[----:B------:R-:W3:Y:S04]  /*04d0*/  LDG.E R27, desc[UR6][R24.64+0x11000] ;  /* 0x01100006181b7981 */ /* 0x000ee8000c1e1900 */
[----:B------:R-:W4:Y:S04]  /*04e0*/  LDG.E R15, desc[UR6][R6.64+0x12000] ;  /* 0x01200006060f7981 */ /* 0x000f28000c1e1900 */
[----:B------:R-:W4:Y:S04]  /*04f0*/  LDG.E R18, desc[UR6][R24.64+0x12000] ;  /* 0x0120000618127981 */ /* 0x000f28000c1e1900 */
[----:B------:R-:W5:Y:S04]  /*0500*/  LDG.E R13, desc[UR6][R6.64+0x13000] ;  /* 0x01300006060d7981 */ /* 0x000f68000c1e1900 */
        /* <DEDUP_REMOVED lines=8> */
[----:B------:R-:W5:Y:S01]  /*0590*/  LDG.E R17, desc[UR6][R24.64+0x17000] ;  /* 0x0170000618117981 */ /* 0x000f62000c1e1900 */
[----:B--2---:R-:W-:-:S04]  /*05a0*/  IMAD R19, R19, R26, R8 ;  /* 0x0000001a13137224 */ /* 0x004fc800078e0208 */
[----:B---3--:R-:W-:-:S04]  /*05b0*/  IMAD R19, R28, R27, R19 ;  /* 0x0000001b1c137224 */ /* 0x008fc800078e0213 */
[----:B----4-:R-:W-:-:S04]  /*05c0*/  IMAD R15, R15, R18, R19 ;  /* 0x000000120f0f7224 */ /* 0x010fc800078e0213 */
[----:B-----5:R-:W-:-:S04]  /*05d0*/  IMAD R13, R13, R16, R15 ;  /* 0x000000100d0d7224 */ /* 0x020fc800078e020f */
[----:B------:R-:W-:-:S04]  /*05e0*/  IMAD R11, R11, R14, R13 ;  /* 0x0000000e0b0b7224 */ /* 0x000fc800078e020d */
[----:B------:R-:W-:-:S04]  /*05f0*/  IMAD R9, R9, R12, R11 ;  /* 0x0000000c09097224 */ /* 0x000fc800078e020b */
[----:B------:R-:W-:Y:S01]  /*0600*/  IMAD R3, R3, R10, R9 ;  /* 0x0000000a03037224 */ /* 0x000fe200078e0209 */
[----:B------:R-:W-:-:S03]  /*0610*/  LOP3.LUT R9, R0, 0x6000, RZ, 0xfc, !PT ;  /* 0x0000600000097812 */ /* 0x000fc600078efcff */
[----:B------:R-:W-:-:S07]  /*0620*/  IMAD R8, R22, R17, R3 ;  /* 0x0000001116087224 */ /* 0x000fce00078e0203 */
.L_x_1:
[----:B------:R-:W-:Y:S05]  /*0630*/  BSYNC.RECONVERGENT B0 ;  /* 0x0000000000007941 */ /* 0x000fea0003800200 */
.L_x_0:
[----:B------:R-:W-:Y:S04]  /*0640*/  BSSY.RECONVERGENT B0, `(.L_x_2) ;  /* 0x0000009000007945 */ /* 0x000fe80003800200 */
[----:B------:R-:W-:Y:S05]  /*0650*/  @!P0 BRA `(.L_x_3) ;  /* 0x00000000001c8947 */ /* 0x000fea0003800000 */
[----:B------:R-:W0:Y:S01]  /*0660*/  LDC.64 R6, c[0x0][0x380] ;  /* 0x0000e000ff067b82 */ /* 0x000e220000000a00 */
[----:B------:R-:W-:-:S04]  /*0670*/  IMAD R3, R23, 0x6200, R9 ;  /* 0x0000620017037824 */ /* 0x000fc800078e0209 */
[----:B------:R-:W-:-:S06]  /*0680*/  IMAD.WIDE R4, R3, 0x4, R4 ;  /* 0x0000000403047825 */ /* 0x000fcc00078e0204 */
[----:B------:R-:W2:Y:S01]  /*0690*/  LDG.E R5, desc[UR6][R4.64] ;  /* 0x0000000604057981 */ /* 0x000ea2000c1e1900 */
[----:B0-----:R-:W-:-:S06]  /*06a0*/  IMAD.WIDE.U32 R6, R9, 0x4, R6 ;  /* 0x0000000409067825 */ /* 0x001fcc00078e0006 */
[----:B------:R-:W2:Y:S02]  /*06b0*/  LDG.E R6, desc[UR6][R6.64] ;  /* 0x0000000606067981 */ /* 0x000ea4000c1e1900 */
[----:B--2---:R-:W-:-:S07]  /*06c0*/  IMAD R8, R5, R6, R8 ;  /* 0x0000000605087224 */ /* 0x004fce00078e0208 */
.L_x_3:
[----:B------:R-:W-:Y:S05]  /*06d0*/  BSYNC.RECONVERGENT B0 ;  /* 0x0000000000007941 */ /* 0x000fea0003800200 */
.L_x_2:
[----:B------:R-:W-:Y:S01]  /*06e0*/  ISETP.NE.AND P1, PT, R0, RZ, PT ;  /* 0x000000ff0000720c */ /* 0x000fe20003f25270 */
[----:B------:R0:W-:Y:S01]  /*06f0*/  STS [R21], R8 ;  /* 0x0000000815007388 */ /* 0x0001e20000000800 */
[----:B------:R-:W-:Y:S01]  /*0700*/  BSSY.RECONVERGENT B0, `(.L_x_4) ;  /* 0x0000023000007945 */ /* 0x000fe20003800200 */
[----:B------:R-:W-:Y:S10]  /*0710*/  BAR.SYNC.DEFER_BLOCKING 0x0 ;  /* 0x0000000000007b1d */ /* 0x000ff40000010000 */
[----:B0-----:R-:W-:Y:S05]  /*0720*/  @P1 BRA `(.L_x_5) ;  /* 0x0000000000801947 */ /* 0x001fea0003800000 */
[----:B------:R-:W-:Y:S01]  /*0730*/  HFMA2 R27, -RZ, RZ, 0, 0 ;  /* 0x00000000ff1b7431 */ /* 0x000fe200000001ff */
[----:B------:R-:W-:-:S07]  /*0740*/  MOV R3, 0x40 ;  /* 0x0000004000037802 */ /* 0x000fce0000000f00 */
.L_x_6:
[----:B------:R-:W0:Y:S04]  /*0750*/  LDS.128 R12, [R3+UR4+-0x40] ;  /* 0xffffc004030c7984 */ /* 0x000e280008000c00 */
[----:B------:R-:W1:Y:S04]  /*0760*/  LDS.128 R16, [R3+UR4+-0x30] ;  /* 0xffffd00403107984 */ /* 0x000e680008000c00 */
[----:B------:R-:W2:Y:S04]  /*0770*/  LDS.128 R4, [R3+UR4+-0x20] ;  /* 0xffffe00403047984 */ /* 0x000ea80008000c00 */
[----:B------:R-:W3:Y:S01]  /*0780*/  LDS.128 R8, [R3+UR4+-0x10] ;  /* 0xfffff00403087984 */ /* 0x000ee20008000c00 */
[----:B0-----:R-:W-:-:S04]  /*0790*/  IADD3 R12, PT, PT, R13, R12, R27 ;  /* 0x0000000c0d0c7210 */ /* 0x001fc80007ffe01b */
[----:B------:R-:W-:Y:S02]  /*07a0*/  IADD3 R22, PT, PT, R15, R14, R12 ;  /* 0x0000000e0f167210 */ /* 0x000fe40007ffe00c */
[----:B------:R-:W0:Y:S02]  /*07b0*/  LDS.128 R12, [R3+UR4] ;  /* 0x00000004030c7984 */ /* 0x000e240008000c00 */
[----:B-1----:R-:W-:-:S04]  /*07c0*/  IADD3 R16, PT, PT, R17, R16, R22 ;  /* 0x0000001011107210 */ /* 0x002fc80007ffe016 */
[----:B------:R-:W-:Y:S02]  /*07d0*/  IADD3 R22, PT, PT, R19, R18, R16 ;  /* 0x0000001213167210 */ /* 0x000fe40007ffe010 */
[----:B------:R-:W1:Y:S02]  /*07e0*/  LDS.128 R16, [R3+UR4+0x10] ;  /* 0x0000100403107984 */ /* 0x000e640008000c00 */
[----:B--2---:R-:W-:-:S04]  /*07f0*/  IADD3 R4, PT, PT, R5, R4, R22 ;  /* 0x0000000405047210 */ /* 0x004fc80007ffe016 */
[----:B------:R-:W-:Y:S02]  /*0800*/  IADD3 R22, PT, PT, R7, R6, R4 ;  /* 0x0000000607167210 */ /* 0x000fe40007ffe004 */
[----:B------:R-:W2:Y:S02]  /*0810*/  LDS.128 R4, [R3+UR4+0x20] ;  /* 0x0000200403047984 */ /* 0x000ea40008000c00 */
[----:B---3--:R-:W-:-:S04]  /*0820*/  IADD3 R8, PT, PT, R9, R8, R22 ;  /* 0x0000000809087210 */ /* 0x008fc80007ffe016 */
[----:B------:R-:W-:Y:S02]  /*0830*/  IADD3 R22, PT, PT, R11, R10, R8 ;  /* 0x0000000a0b167210 */ /* 0x000fe40007ffe008 */
[----:B------:R3:W4:Y:S02]  /*0840*/  LDS.128 R8, [R3+UR4+0x30] ;  /* 0x0000300403087984 */ /* 0x0007240008000c00 */
[----:B---3--:R-:W-:-:S04]  /*0850*/  IADD3 R3, PT, PT, R3, 0x80, RZ ;  /* 0x0000008003037810 */ /* 0x008fc80007ffe0ff */
[----:B------:R-:W-:Y:S02]  /*0860*/  ISETP.NE.AND P1, PT, R3, 0x1040, PT ;  /* 0x000010400300780c */ /* 0x000fe40003f25270 */
[----:B0-----:R-:W-:-:S04]  /*0870*/  IADD3 R12, PT, PT, R13, R12, R22 ;  /* 0x0000000c0d0c7210 */ /* 0x001fc80007ffe016 */
[----:B------:R-:W-:-:S04]  /*0880*/  IADD3 R12, PT, PT, R15, R14, R12 ;  /* 0x0000000e0f0c7210 */ /* 0x000fc80007ffe00c */
[----:B-1----:R-:W-:-:S04]  /*0890*/  IADD3 R12, PT, PT, R17, R16, R12 ;  /* 0x00000010110c7210 */ /* 0x002fc80007ffe00c */
[----:B------:R-:W-:-:S04]  /*08a0*/  IADD3 R12, PT, PT, R19, R18, R12 ;  /* 0x00000012130c7210 */ /* 0x000fc80007ffe00c */
[----:B--2---:R-:W-:-:S04]  /*08b0*/  IADD3 R4, PT, PT, R5, R4, R12 ;  /* 0x0000000405047210 */ /* 0x004fc80007ffe00c */
[----:B------:R-:W-:-:S04]  /*08c0*/  IADD3 R4, PT, PT, R7, R6, R4 ;  /* 0x0000000607047210 */ /* 0x000fc80007ffe004 */
[----:B----4-:R-:W-:-:S04]  /*08d0*/  IADD3 R4, PT, PT, R9, R8, R4 ;  /* 0x0000000809047210 */ /* 0x010fc80007ffe004 */
[----:B------:R-:W-:Y:S01]  /*08e0*/  IADD3 R27, PT, PT, R11, R10, R4 ;  /* 0x0000000a0b1b7210 */ /* 0x000fe20007ffe004 */
[----:B------:R-:W-:Y:S06]  /*08f0*/  @P1 BRA `(.L_x_6) ;  /* 0xfffffffc00941947 */ /* 0x000fec000383ffff */
[----:B------:R-:W0:Y:S02]  /*0900*/  LDC.64 R4, c[0x0][0x390] ;  /* 0x0000e400ff047b82 */ /* 0x000e240000000a00 */
[----:B0-----:R-:W-:-:S05]  /*0910*/  IMAD.WIDE R4, R23, 0x4, R4 ;  /* 0x0000000417047825 */ /* 0x001fca00078e0204 */
[----:B------:R0:W-:Y:S02]  /*0920*/  STG.E desc[UR6][R4.64], R27 ;  /* 0x0000001b04007986 */ /* 0x0001e4000c101906 */
.L_x_5:
[----:B------:R-:W-:Y:S05]  /*0930*/  BSYNC.RECONVERGENT B0 ;  /* 0x0000000000007941 */ /* 0x000fea0003800200 */
.L_x_4:
[C---:B------:R-:W-:Y:S02]  /*0940*/  ISETP.NE.AND P1, PT, R23.reuse, R2, PT ;  /* 0x000000021700720c */ /* 0x040fe40003f25270 */
[----:B------:R-:W-:-:S11]  /*0950*/  IADD3 R23, PT, PT, R23, 0x1, RZ ;  /* 0x0000000117177810 */ /* 0x000fd60007ffe0ff */
[----:B------:R-:W-:Y:S05]  /*0960*/  @P1 BRA `(.L_x_7) ;  /* 0xfffffff400f01947 */ /* 0x000fea000383ffff */
[----:B------:R-:W-:Y:S05]  /*0970*/  EXIT ;  /* 0x000000000000794d */ /* 0x000fea0003800000 */
.L_x_8:
[----:B------:R-:W-:-:S00]  /*0980*/  BRA `(.L_x_8) ;  /* 0xfffffffc00fc7947 */ /* 0x000fc0000383ffff */
[----:B------:R-:W-:-:S00]  /*0990*/  NOP ;  /* 0x0000000000007918 */ /* 0x000fc00000000000 */
        /* <DEDUP_REMOVED lines=14> */
.L_x_23:


//--------------------- .text._Z18mat_mult_gpu_naivePiS_S_ --------------------------
	.section	.text._Z18mat_mult_gpu_naivePiS_S_,"ax",@progbits
	.align	128
        .global         _Z18mat_mult_gpu_naivePiS_S_
        .type           _Z18mat_mult_gpu_naivePiS_S_,@function
        .size           _Z18mat_mult_gpu_naivePiS_S_,(.L_x_22 - _Z18mat_mult_gpu_naivePiS_S_)
        .other          _Z18mat_mult_gpu_naivePiS_S_,@"STO_CUDA_ENTRY STV_DEFAULT"
_Z18mat_mult_gpu_naivePiS_S_:
.text._Z18mat_mult_gpu_naivePiS_S_:
[----:B------:R-:W-:Y:S01]  /*0000*/  LDC R1, c[0x0][0x37c] ;  /* 0x0000df00ff017b82 */ /* 0x000fe20000000800 */
[----:B------:R-:W0:Y:S01]  /*0010*/  LDCU UR7, c[0x0][0x370] ;  /* 0x00006e00ff0777ac */ /* 0x000e220008000800 */
[----:B------:R-:W-:Y:S01]  /*0020*/  UMOV UR4, URZ ;  /* 0x000000ff00047c82 */ /* 0x000fe20008000000 */
[----:B0-----:R-:W0:Y:S01]  /*0030*/  I2F.U32.RP R0, UR7 ;  /* 0x0000000700007d06 */ /* 0x001e220008209000 */
[----:B------:R-:W-:-:S06]  /*0040*/  UISETP.GT.U32.AND UP0, UPT, UR7, 0x1000, UPT ;  /* 0x000010000700788c */ /* 0x000fcc000bf04070 */
[----:B------:R-:W-:Y:S01]  /*0050*/  PLOP3.LUT P0, PT, PT, PT, UP0, 0x80, 0x8 ;  /* 0x000000000008781c */ /* 0x000fe20003f0f008 */
[----:B0-----:R-:W0:Y:S02]  /*0060*/  MUFU.RCP R0, R0 ;  /* 0x0000000000007308 */ /* 0x001e240000001000 */
[----:B0-----:R-:W-:-:S06]  /*0070*/  IADD3 R2, PT, PT, R0, 0xffffffe, RZ ;  /* 0x0ffffffe00027810 */ /* 0x001fcc0007ffe0ff */
[----:B------:R-:W0:Y:S02]  /*0080*/  F2I.FTZ.U32.TRUNC.NTZ R2, R2 ;  /* 0x0000000200027305 */ /* 0x000e24000021f000 */
[----:B0-----:R-:W-:-:S13]  /*0090*/  R2UR UR5, R2 ;  /* 0x00000000020572ca */ /* 0x001fda00000e0000 */
[----:B------:R-:W-:-:S04]  /*00a0*/  UIADD3 UR6, UPT, UPT, URZ, -UR5, URZ ;  /* 0x80000005ff067290 */ /* 0x000fc8000fffe0ff */
[----:B------:R-:W-:-:S04]  /*00b0*/  UIMAD UR6, UR6, UR7, URZ ;  /* 0x00000007060672a4 */ /* 0x000fc8000f8e02ff */
[----:B------:R-:W-:-:S04]  /*00c0*/  UIMAD.WIDE.U32 UR4, UR5, UR6, UR4 ;  /* 0x00000006050472a5 */ /* 0x000fc8000f8e0004 */
[----:B------:R-:W-:Y:S01]  /*00d0*/  UIMAD.WIDE.U32 UR4, UR5, 0x1000, URZ ;  /* 0x00001000050478a5 */ /* 0x000fe2000f8e00ff */
[----:B------:R-:W-:Y:S11]  /*00e0*/  @P0 EXIT ;  /* 0x000000000000094d */ /* 0x000ff60003800000 */
[----:B------:R-:W0:Y:S01]  /*00f0*/  S2R R0, SR_TID.X ;  /* 0x0000000000007919 */ /* 0x000e220000002100 */
[----:B------:R-:W-:Y:S01]  /*0100*/  UMOV UR6, UR5 ;  /* 0x0000000500067c82 */ /* 0x000fe20008000000 */
[----:B------:R-:W1:Y:S01]  /*0110*/  LDCU UR16, c[0x0][0x360] ;  /* 0x00006c00ff1077ac */ /* 0x000e620008000800 */
[----:B------:R-:W2:Y:S01]  /*0120*/  S2UR UR8, SR_CTAID.X ;  /* 0x00000000000879c3 */ /* 0x000ea20000002500 */
[----:B------:R-:W-:Y:S01]  /*0130*/  MOV R8, 0x250 ;  /* 0x0000025000087802 */ /* 0x000fe20000000f00 */
[----:B------:R-:W-:Y:S02]  /*0140*/  UIADD3 UR4, UPT, UPT, -UR6, URZ, URZ ;  /* 0x000000ff06047290 */ /* 0x000fe4000fffe1ff */
[----:B------:R-:W-:Y:S02]  /*0150*/  UISETP.NE.U32.AND UP2, UPT, UR7, URZ, UPT ;  /* 0x000000ff0700728c */ /* 0x000fe4000bf45070 */
[----:B------:R-:W-:-:S04]  /*0160*/  UIMAD UR4, UR7, UR4, 0x1000 ;  /* 0x00001000070474a4 */ /* 0x000fc8000f8e0204 */
[----:B------:R-:W-:-:S11]  /*0170*/  UISETP.GE.U32.AND UP0, UPT, UR4, UR7, UPT ;  /* 0x000000070400728c */ /* 0x000fd6000bf06070 */
[----:B------:R-:W-:Y:S02]  /*0180*/  @UP0 UIADD3 UR4, UPT, UPT, UR4, -UR7, URZ ;  /* 0x8000000704040290 */ /* 0x000fe4000fffe0ff */
[----:B------:R-:W-:Y:S02]  /*0190*/  @UP0 UIADD3 UR6, UPT, UPT, UR6, 0x1, URZ ;  /* 0x0000000106060890 */ /* 0x000fe4000fffe0ff */
[----:B------:R-:W-:Y:S02]  /*01a0*/  UISETP.GE.U32.AND UP1, UPT, UR4, UR7, UPT ;  /* 0x000000070400728c */ /* 0x000fe4000bf26070 */
[----:B-1----:R-:W-:Y:S02]  /*01b0*/  ULOP3.LUT UR4, UR16, 0xffff, URZ, 0xc0, !UPT ;  /* 0x0000ffff10047892 */ /* 0x002fe4000f8ec0ff */
[----:B0-----:R-:W-:-:S04]  /*01c0*/  IADD3 R2, PT, PT, R0, UR16, RZ ;  /* 0x0000001000027c10 */ /* 0x001fc8000fffe0ff */
[----:B------:R-:W-:-:S04]  /*01d0*/  IADD3 R3, PT, PT, RZ, -R2, RZ ;  /* 0x80000002ff037210 */ /* 0x000fc80007ffe0ff */
[----:B------:R-:W-:Y:S01]  /*01e0*/  PRMT R3, R3, 0x7710, RZ ;  /* 0x0000771003037816 */ /* 0x000fe200000000ff */
[----:B------:R-:W-:Y:S02]  /*01f0*/  @UP1 UIADD3 UR6, UPT, UPT, UR6, 0x1, URZ ;  /* 0x0000000106061890 */ /* 0x000fe4000fffe0ff */
[----:B------:R-:W-:Y:S01]  /*0200*/  @!UP2 ULOP3.LUT UR6, URZ, UR7, URZ, 0x33, !UPT ;  /* 0x00000007ff06a292 */ /* 0x000fe2000f8e33ff */
[----:B------:R-:W-:-:S03]  /*0210*/  IADD3 R3, PT, PT, R3, 0x61ff, RZ ;  /* 0x000061ff03037810 */ /* 0x000fc60007ffe0ff */
[----:B--2---:R-:W-:Y:S01]  /*0220*/  UIMAD UR8, UR6, UR8, URZ ;  /* 0x00000008060872a4 */ /* 0x004fe2000f8e02ff */
[----:B------:R-:W-:-:S11]  /*0230*/  LOP3.LUT R3, R3, 0xffff, RZ, 0xc0, !PT ;  /* 0x0000ffff03037812 */ /* 0x000fd600078ec0ff */
[----:B------:R-:W-:Y:S05]  /*0240*/  CALL.REL.NOINC `($__internal_0_$__cuda_sm20_div_u16) ;  /* 0x0000001000e47944 */ /* 0x000fea0003c00000 */
[----:B------:R-:W0:Y:S01]  /*0250*/  LDCU.64 UR4, c[0x0][0x388] ;  /* 0x00007100ff0477ac */ /* 0x000e220008000a00 */
[----:B------:R-:W-:Y:S01]  /*0260*/  IADD3 R3, PT, PT, R7, 0x2, RZ ;  /* 0x0000000207037810 */ /* 0x000fe20007ffe0ff */
[----:B------:R-:W-:Y:S01]  /*0270*/  IMAD.U32 R5, RZ, RZ, UR16 ;  /* 0x00000010ff057e24 */ /* 0x000fe2000f8e00ff */
[----:B------:R-:W-:Y:S01]  /*0280*/  MOV R7, UR16 ;  /* 0x0000001000077c02 */ /* 0x000fe20008000f00 */
[----:B------:R-:W-:Y:S01]  /*0290*/  UIMAD.WIDE.U32 UR10, UR16, 0x10, URZ ;  /* 0x00000010100a78a5 */ /* 0x000fe2000f8e00ff */
[----:B------:R-:W-:Y:S01]  /*02a0*/  LOP3.LUT R6, R3, 0xffff, RZ, 0xc0, !PT ;  /* 0x0000ffff03067812 */ /* 0x000fe200078ec0ff */
[----:B------:R-:W-:Y:S01]  /*02b0*/  UIADD3 UR9, UPT, UPT, UR6, UR8, URZ ;  /* 0x0000000806097290 */ /* 0x000fe2000fffe0ff */
[----:B------:R-:W-:Y:S01]  /*02c0*/  LEA R3, R5, R0, 0x1 ;  /* 0x0000000005037211 */ /* 0x000fe200078e08ff */
[----:B------:R-:W-:Y:S01]  /*02d0*/  IMAD R4, R7, 0x3, R0 ;  /* 0x0000000307047824 */ /* 0x000fe200078e0200 */
[C---:B------:R-:W-:Y:S01]  /*02e0*/  LOP3.LUT R5, R6.reuse, 0x3, RZ, 0xc0, !PT ;  /* 0x0000000306057812 */ /* 0x040fe200078ec0ff */
[----:B------:R-:W1:Y:S01]  /*02f0*/  LDCU.64 UR18, c[0x0][0x358] ;  /* 0x00006b00ff1277ac */ /* 0x000e620008000a00 */
[----:B------:R-:W-:Y:S01]  /*0300*/  LOP3.LUT R6, R6, 0xfffc, RZ, 0xc0, !PT ;  /* 0x0000fffc06067812 */ /* 0x000fe200078ec0ff */
[----:B0-----:R-:W-:-:S02]  /*0310*/  UIMAD.WIDE.U32 UR12, UR16, 0x4, UR4 ;  /* 0x00000004100c78a5 */ /* 0x001fc4000f8e0004 */
[----:B------:R-:W-:Y:S02]  /*0320*/  UIMAD.WIDE.U32 UR14, UR16, 0x8, UR4 ;  /* 0x00000008100e78a5 */ /* 0x000fe4000f8e0004 */
[----:B------:R-:W-:-:S12]  /*0330*/  UIMAD.WIDE.U32 UR4, UR16, 0xc, UR4 ;  /* 0x0000000c100478a5 */ /* 0x000fd8000f8e0004 */
.L_x_20:
[----:B0-----:R-:W0:Y:S01]  /*0340*/  LDCU.64 UR6, c[0x0][0x380] ;  /* 0x00007000ff0677ac */ /* 0x001e220008000a00 */
[----:B------:R-:W-:Y:S01]  /*0350*/  IADD3 R10, PT, PT, -R6, RZ, RZ ;  /* 0x000000ff060a7210 */ /* 0x000fe20007ffe1ff */
[----:B------:R-:W-:Y:S01]  /*0360*/  IMAD.U32 R19, RZ, RZ, UR8 ;  /* 0x00000008ff137e24 */ /* 0x000fe2000f8e00ff */
[----:B------:R-:W-:Y:S01]  /*0370*/  MOV R7, UR16 ;  /* 0x0000001000077c02 */ /* 0x000fe20008000f00 */
[----:B------:R-:W-:Y:S01]  /*0380*/  BSSY.RECONVERGENT B1, `(.L_x_9) ;  /* 0x00000ef000017945 */ /* 0x000fe20003800200 */
[----:B------:R-:W-:-:S03]  /*0390*/  ISETP.GE.AND P0, PT, R10, RZ, PT ;  /* 0x000000ff0a00720c */ /* 0x000fc60003f06270 */
[----:B------:R-:W-:Y:S01]  /*03a0*/  BSSY.RELIABLE B0, `(.L_x_10) ;  /* 0x00000cb000007945 */ /* 0x000fe20003800100 */
[----:B------:R-:W-:Y:S01]  /*03b0*/  MOV R9, UR8 ;  /* 0x0000000800097c02 */ /* 0x000fe20008000f00 */
[--C-:B------:R-:W-:Y:S02]  /*03c0*/  IMAD R8, R7, -0x4, R0.reuse ;  /* 0xfffffffc07087824 */ /* 0x100fe400078e0200 */
[----:B------:R-:W-:Y:S02]  /*03d0*/  HFMA2 R24, -RZ, RZ, 0, 0 ;  /* 0x00000000ff187431 */ /* 0x000fe400000001ff */
[----:B------:R-:W-:Y:S02]  /*03e0*/  IMAD R19, R19, 0x6200, R0 ;  /* 0x0000620013137824 */ /* 0x000fe400078e0200 */
[----:B------:R-:W-:Y:S01]  /*03f0*/  IMAD R8, R9, 0x6200, R8 ;  /* 0x0000620009087824 */ /* 0x000fe200078e0208 */
[----:B------:R-:W-:Y:S02]  /*0400*/  IADD3 R9, PT, PT, -R6, RZ, RZ ;  /* 0x000000ff06097210 */ /* 0x000fe40007ffe1ff */
[----:B0-----:R-:W-:-:S02]  /*0410*/  MOV R10, UR6 ;  /* 0x00000006000a7c02 */ /* 0x001fc40008000f00 */
[----:B------:R-:W-:Y:S01]  /*0420*/  MOV R11, UR7 ;  /* 0x00000007000b7c02 */ /* 0x000fe20008000f00 */
[----:B------:R-:W-:Y:S06]  /*0430*/  @P0 BRA `(.L_x_11) ;  /* 0x0000000c00040947 */ /* 0x000fec0003800000 */
[----:B------:R-:W-:Y:S01]  /*0440*/  IADD3 R7, PT, PT, -R9, RZ, RZ ;  /* 0x000000ff09077210 */ /* 0x000fe20007ffe1ff */
[----:B------:R-:W-:Y:S01]  /*0450*/  BSSY.RECONVERGENT B2, `(.L_x_12) ;  /* 0x000007b000027945 */ /* 0x000fe20003800200 */
[----:B------:R-:W-:Y:S02]  /*0460*/  PLOP3.LUT P0, PT, PT, PT, PT, 0x80, 0x8 ;  /* 0x000000000008781c */ /* 0x000fe40003f0f070 */
[----:B------:R-:W-:-:S13]  /*0470*/  ISETP.GT.AND P1, PT, R7, 0xc, PT ;  /* 0x0000000c0700780c */ /* 0x000fda0003f24270 */
[----:B------:R-:W-:Y:S05]  /*0480*/  @!P1 BRA `(.L_x_13) ;  /* 0x0000000400dc9947 */ /* 0x000fea0003800000 */
[----:B------:R-:W-:-:S13]  /*0490*/  PLOP3.LUT P0, PT, PT, PT, PT, 0x8, 0x80 ;  /* 0x000000000080781c */ /* 0x000fda0003f0e170 */
.L_x_14:
[----:B------:R-:W0:Y:S01]  /*04a0*/  LDC.64 R12, c[0x0][0x388] ;  /* 0x0000e200ff0c7b82 */ /* 0x000e220000000a00 */
[----:B------:R-:W-:Y:S01]  /*04b0*/  MOV R15, R11 ;  /* 0x0000000b000f7202 */ /* 0x000fe20000000f00 */
[----:B------:R-:W-:Y:S02]  /*04c0*/  IMAD.MOV.U32 R14, RZ, RZ, R10 ;  /* 0x000000ffff0e7224 */ /* 0x000fe400078e000a */
[----:B------:R-:W-:Y:S02]  /*04d0*/  HFMA2 R26, -RZ, RZ, 0, 2.384185791015625e-07 ;  /* 0x00000004ff1a7431 */ /* 0x000fe400000001ff */
[----:B------:R-:W-:-:S05]  /*04e0*/  IMAD.WIDE.U32 R10, R0, 0x4, R14 ;  /* 0x00000004000a7825 */ /* 0x000fca00078e000e */
[----:B-1----:R-:W2:Y:S01]  /*04f0*/  LDG.E R23, desc[UR18][R10.64] ;  /* 0x000000120a177981 */ /* 0x002ea2000c1e1900 */
[----:B------:R-:W-:-:S04]  /*0500*/  IMAD.WIDE.U32 R16, R2, 0x4, R14 ;  /* 0x0000000402107825 */ /* 0x000fc800078e000e */
[C---:B0-----:R-:W-:Y:S01]  /*0510*/  IMAD.WIDE R20, R19.reuse, 0x4, R12 ;  /* 0x0000000413147825 */ /* 0x041fe200078e020c */
[----:B------:R-:W3:Y:S04]  /*0520*/  LDG.E R25, desc[UR18][R16.64] ;  /* 0x0000001210197981 */ /* 0x000ee8000c1e1900 */
[----:B------:R0:W2:Y:S01]  /*0530*/  LDG.E R22, desc[UR18][R20.64] ;  /* 0x0000001214167981 */ /* 0x0000a2000c1e1900 */
[----:B------:R-:W-:-:S06]  /*0540*/  IMAD.WIDE R26, R19, R26, UR12 ;  /* 0x0000000c131a7e25 */ /* 0x000fcc000f8e021a */
[----:B------:R-:W3:Y:S01]  /*0550*/  LDG.E R26, desc[UR18][R26.64] ;  /* 0x000000121a1a7981 */ /* 0x000ee2000c1e1900 */
[----:B------:R-:W-:Y:S01]  /*0560*/  MOV R18, 0x4 ;  /* 0x0000000400127802 */ /* 0x000fe20000000f00 */
[----:B------:R-:W-:-:S04]  /*0570*/  IMAD.WIDE.U32 R28, R3, 0x4, R14 ;  /* 0x00000004031c7825 */ /* 0x000fc800078e000e */
[----:B0-----:R-:W-:Y:S02]  /*0580*/  HFMA2 R20, -RZ, RZ, 0, 2.384185791015625e-07 ;  /* 0x00000004ff147431 */ /* 0x001fe400000001ff */
[----:B------:R-:W-:Y:S01]  /*0590*/  IMAD.WIDE R10, R19, R18, UR14 ;  /* 0x0000000e130a7e25 */ /* 0x000fe2000f8e0212 */
[----:B------:R0:W4:Y:S04]  /*05a0*/  LDG.E R7, desc[UR18][R28.64] ;  /* 0x000000121c077981 */ /* 0x000128000c1e1900 */
[----:B------:R1:W4:Y:S01]  /*05b0*/  LDG.E R18, desc[UR18][R10.64] ;  /* 0x000000120a127981 */ /* 0x000322000c1e1900 */
[----:B------:R-:W-:Y:S01]  /*05c0*/  IMAD.WIDE.U32 R16, R4, 0x4, R14 ;  /* 0x0000000404107825 */ /* 0x000fe200078e000e */
[----:B0-----:R-:W-:-:S03]  /*05d0*/  MOV R28, UR16 ;  /* 0x00000010001c7c02 */ /* 0x001fc60008000f00 */
[----:B------:R-:W-:Y:S02]  /*05e0*/  IMAD.WIDE R20, R19, R20, UR4 ;  /* 0x0000000413147e25 */ /* 0x000fe4000f8e0214 */
[----:B------:R-:W5:Y:S01]  /*05f0*/  LDG.E R16, desc[UR18][R16.64] ;  /* 0x0000001210107981 */ /* 0x000f62000c1e1900 */
[----:B-1----:R-:W-:Y:S01]  /*0600*/  IADD3 R10, P1, PT, R14, UR10, RZ ;  /* 0x0000000a0e0a7c10 */ /* 0x002fe2000ff3e0ff */
[----:B------:R-:W-:Y:S02]  /*0610*/  IMAD R19, R28, 0x4, R19 ;  /* 0x000000041c137824 */ /* 0x000fe400078e0213 */
[----:B------:R-:W5:Y:S01]  /*0620*/  LDG.E R21, desc[UR18][R20.64] ;  /* 0x0000001214157981 */ /* 0x000f62000c1e1900 */
[----:B------:R-:W-:-:S03]  /*0630*/  IADD3.X R11, PT, PT, R15, UR11, RZ, P1, !PT ;  /* 0x0000000b0f0b7c10 */ /* 0x000fc60008ffe4ff */
[----:B------:R-:W-:Y:S01]  /*0640*/  IMAD.WIDE.U32 R14, R0, 0x4, R10 ;  /* 0x00000004000e7825 */ /* 0x000fe200078e000a */
[----:B------:R-:W-:-:S05]  /*0650*/  MOV R28, 0x4 ;  /* 0x00000004001c7802 */ /* 0x000fca0000000f00 */
[----:B------:R-:W5:Y:S01]  /*0660*/  LDG.E R14, desc[UR18][R14.64] ;  /* 0x000000120e0e7981 */ /* 0x000f62000c1e1900 */
[----:B------:R-:W-:-:S05]  /*0670*/  IMAD.WIDE R28, R19, R28, UR12 ;  /* 0x0000000c131c7e25 */ /* 0x000fca000f8e021c */
[----:B------:R0:W5:Y:S01]  /*0680*/  LDG.E R20, desc[UR18][R28.64] ;  /* 0x000000121c147981 */ /* 0x000162000c1e1900 */
[----:B--2---:R-:W-:Y:S02]  /*0690*/  IMAD R24, R22, R23, R24 ;  /* 0x0000001716187224 */ /* 0x004fe400078e0218 */
[----:B------:R-:W-:-:S06]  /*06a0*/  IMAD.WIDE R22, R19, 0x4, R12 ;  /* 0x0000000413167825 */ /* 0x000fcc00078e020c */
[----:B------:R-:W2:Y:S01]  /*06b0*/  LDG.E R22, desc[UR18][R22.64] ;  /* 0x0000001216167981 */ /* 0x000ea2000c1e1900 */
[----:B---3--:R-:W-:Y:S02]  /*06c0*/  IMAD R24, R26, R25, R24 ;  /* 0x000000191a187224 */ /* 0x008fe400078e0218 */
[----:B------:R-:W-:-:S05]  /*06d0*/  IMAD.WIDE.U32 R26, R2, 0x4, R10 ;  /* 0x00000004021a7825 */ /* 0x000fca00078e000a */
[----:B------:R-:W3:Y:S01]  /*06e0*/  LDG.E R17, desc[UR18][R26.64] ;  /* 0x000000121a117981 */ /* 0x000ee2000c1e1900 */
[----:B------:R-:W-:Y:S02]  /*06f0*/  HFMA2 R25, -RZ, RZ, 0, 2.384185791015625e-07 ;  /* 0x00000004ff197431 */ /* 0x000fe400000001ff */
[----:B----4-:R-:W-:Y:S02]  /*0700*/  IMAD R7, R18, R7, R24 ;  /* 0x0000000712077224 */ /* 0x010fe400078e0218 */
[----:B0-----:R-:W-:Y:S01]  /*0710*/  IMAD.WIDE.U32 R28, R3, 0x4, R10 ;  /* 0x00000004031c7825 */ /* 0x001fe200078e000a */
[----:B------:R-:W-:-:S04]  /*0720*/  MOV R18, UR16 ;  /* 0x0000001000127c02 */ /* 0x000fc80008000f00 */
[----:B------:R0:W4:Y:S01]  /*0730*/  LDG.E R23, desc[UR18][R28.64] ;  /* 0x000000121c177981 */ /* 0x000122000c1e1900 */
[----:B-----5:R-:W-:Y:S01]  /*0740*/  IMAD R7, R21, R16, R7 ;  /* 0x0000001015077224 */ /* 0x020fe200078e0207 */
[----:B------:R-:W-:Y:S01]  /*0750*/  MOV R16, 0x4 ;  /* 0x0000000400107802 */ /* 0x000fe20000000f00 */
[----:B------:R-:W-:-:S04]  /*0760*/  IMAD.WIDE R24, R19, R25, UR14 ;  /* 0x0000000e13187e25 */ /* 0x000fc8000f8e0219 */
[----:B0-----:R-:W-:Y:S01]  /*0770*/  IMAD.WIDE R28, R19, R16, UR4 ;  /* 0x00000004131c7e25 */ /* 0x001fe2000f8e0210 */
[----:B------:R-:W-:Y:S01]  /*0780*/  LEA R19, R18, R19, 0x2 ;  /* 0x0000001312137211 */ /* 0x000fe200078e10ff */
[----:B------:R-:W4:Y:S02]  /*0790*/  LDG.E R24, desc[UR18][R24.64] ;  /* 0x0000001218187981 */ /* 0x000f24000c1e1900 */
[----:B------:R-:W-:-:S06]  /*07a0*/  IMAD.WIDE.U32 R26, R4, 0x4, R10 ;  /* 0x00000004041a7825 */ /* 0x000fcc00078e000a */
[----:B------:R-:W5:Y:S01]  /*07b0*/  LDG.E R27, desc[UR18][R26.64] ;  /* 0x000000121a1b7981 */ /* 0x000f62000c1e1900 */
[----:B--2---:R-:W-:Y:S01]  /*07c0*/  IMAD R22, R22, R14, R7 ;  /* 0x0000000e16167224 */ /* 0x004fe200078e0207 */
[----:B------:R-:W-:Y:S02]  /*07d0*/  IADD3 R14, P1, PT, R10, UR10, RZ ;  /* 0x0000000a0a0e7c10 */ /* 0x000fe4000ff3e0ff */
[----:B------:R0:W5:Y:S02]  /*07e0*/  LDG.E R10, desc[UR18][R28.64] ;  /* 0x000000121c0a7981 */ /* 0x000164000c1e1900 */
[----:B------:R-:W-:Y:S01]  /*07f0*/  IADD3.X R15, PT, PT, R11, UR11, RZ, P1, !PT ;  /* 0x0000000b0b0f7c10 */ /* 0x000fe20008ffe4ff */
[----:B---3--:R-:W-:Y:S02]  /*0800*/  IMAD R22, R20, R17, R22 ;  /* 0x0000001114167224 */ /* 0x008fe400078e0216 */
[----:B------:R-:W-:-:S04]  /*0810*/  IMAD.WIDE.U32 R16, R0, 0x4, R14 ;  /* 0x0000000400107825 */ /* 0x000fc800078e000e */
[C---:B0-----:R-:W-:Y:S01]  /*0820*/  IMAD.WIDE R28, R19.reuse, 0x4, R12 ;  /* 0x00000004131c7825 */ /* 0x041fe200078e020c */
[----:B------:R0:W2:Y:S03]  /*0830*/  LDG.E R18, desc[UR18][R16.64] ;  /* 0x0000001210127981 */ /* 0x0000a6000c1e1900 */
[----:B------:R-:W-:Y:S01]  /*0840*/  IMAD.MOV.U32 R20, RZ, RZ, 0x4 ;  /* 0x00000004ff147424 */ /* 0x000fe200078e00ff */
[----:B------:R1:W2:Y:S03]  /*0850*/  LDG.E R11, desc[UR18][R28.64] ;  /* 0x000000121c0b7981 */ /* 0x0002a6000c1e1900 */
[----:B------:R-:W-:-:S04]  /*0860*/  IMAD.WIDE R20, R19, R20, UR12 ;  /* 0x0000000c13147e25 */ /* 0x000fc8000f8e0214 */
[----:B0-----:R-:W-:Y:S02]  /*0870*/  IMAD.WIDE.U32 R16, R2, 0x4, R14 ;  /* 0x0000000402107825 */ /* 0x001fe400078e000e */
[----:B------:R-:W3:Y:S04]  /*0880*/  LDG.E R20, desc[UR18][R20.64] ;  /* 0x0000001214147981 */ /* 0x000ee8000c1e1900 */
[----:B------:R0:W3:Y:S01]  /*0890*/  LDG.E R7, desc[UR18][R16.64] ;  /* 0x0000001210077981 */ /* 0x0000e2000c1e1900 */
[----:B------:R-:W-:Y:S02]  /*08a0*/  HFMA2 R25, -RZ, RZ, 0, 2.384185791015625e-07 ;  /* 0x00000004ff197431 */ /* 0x000fe400000001ff */
[----:B----4-:R-:W-:Y:S01]  /*08b0*/  IMAD R26, R24, R23, R22 ;  /* 0x00000017181a7224 */ /* 0x010fe200078e0216 */
[----:B------:R-:W-:-:S02]  /*08c0*/  MOV R24, 0x4 ;  /* 0x0000000400187802 */ /* 0x000fc40000000f00 */
[----:B-1----:R-:W-:Y:S01]  /*08d0*/  MOV R28, UR16 ;  /* 0x00000010001c7c02 */ /* 0x002fe20008000f00 */
[----:B------:R-:W-:-:S04]  /*08e0*/  IMAD.WIDE R22, R19, R25, UR14 ;  /* 0x0000000e13167e25 */ /* 0x000fc8000f8e0219 */
[----:B0-----:R-:W-:Y:S01]  /*08f0*/  IMAD.WIDE.U32 R16, R4, 0x4, R14 ;  /* 0x0000000404107825 */ /* 0x001fe200078e000e */
[----:B------:R0:W4:Y:S03]  /*0900*/  LDG.E R25, desc[UR18][R22.64] ;  /* 0x0000001216197981 */ /* 0x000126000c1e1900 */
[----:B0-----:R-:W-:Y:S01]  /*0910*/  IMAD.WIDE R22, R19, R24, UR4 ;  /* 0x0000000413167e25 */ /* 0x001fe2000f8e0218 */
[----:B------:R-:W-:-:S04]  /*0920*/  LEA R19, R28, R19, 0x2 ;  /* 0x000000131c137211 */ /* 0x000fc800078e10ff */
[----:B------:R0:W4:Y:S01]  /*0930*/  LDG.E R24, desc[UR18][R22.64] ;  /* 0x0000001216187981 */ /* 0x000122000c1e1900 */
[----:B------:R-:W-:-:S04]  /*0940*/  IMAD.WIDE R12, R19, 0x4, R12 ;  /* 0x00000004130c7825 */ /* 0x000fc800078e020c */
[----:B-----5:R-:W-:Y:S01]  /*0950*/  IMAD R21, R10, R27, R26 ;  /* 0x0000001b0a157224 */ /* 0x020fe200078e021a */
[----:B------:R-:W-:Y:S01]  /*0960*/  IADD3 R10, P1, PT, R14, UR10, RZ ;  /* 0x0000000a0e0a7c10 */ /* 0x000fe2000ff3e0ff */
[----:B------:R-:W-:-:S04]  /*0970*/  IMAD.WIDE.U32 R26, R3, 0x4, R14 ;  /* 0x00000004031a7825 */ /* 0x000fc800078e000e */
[----:B------:R-:W-:Y:S02]  /*0980*/  HFMA2 R14, -RZ, RZ, 0, 2.384185791015625e-07 ;  /* 0x00000004ff0e7431 */ /* 0x000fe400000001ff */
[----:B------:R-:W4:Y:S01]  /*0990*/  LDG.E R26, desc[UR18][R26.64] ;  /* 0x000000121a1a7981 */ /* 0x000f22000c1e1900 */
[----:B--2---:R-:W-:Y:S01]  /*09a0*/  IMAD R18, R11, R18, R21 ;  /* 0x000000120b127224 */ /* 0x004fe200078e0215 */
[----:B------:R-:W-:Y:S02]  /*09b0*/  IADD3.X R11, PT, PT, R15, UR11, RZ, P1, !PT ;  /* 0x0000000b0f0b7c10 */ /* 0x000fe40008ffe4ff */
[----:B------:R1:W2:Y:S01]  /*09c0*/  LDG.E R21, desc[UR18][R16.64] ;  /* 0x0000001210157981 */ /* 0x0002a2000c1e1900 */
[----:B------:R-:W-:-:S03]  /*09d0*/  IMAD.WIDE.U32 R28, R0, 0x4, R10 ;  /* 0x00000004001c7825 */ /* 0x000fc600078e000a */
[----:B------:R5:W2:Y:S01]  /*09e0*/  LDG.E R27, desc[UR18][R12.64] ;  /* 0x000000120c1b7981 */ /* 0x000aa2000c1e1900 */
[----:B0-----:R-:W-:-:S04]  /*09f0*/  IMAD.WIDE R22, R19, R14, UR12 ;  /* 0x0000000c13167e25 */ /* 0x001fc8000f8e020e */
[----:B-1----:R-:W-:-:S04]  /*0a00*/  IMAD.WIDE.U32 R16, R2, 0x4, R10 ;  /* 0x0000000402107825 */ /* 0x002fc800078e000a */
[----:B---3--:R-:W-:Y:S02]  /*0a10*/  IMAD R20, R20, R7, R18 ;  /* 0x0000000714147224 */ /* 0x008fe400078e0212 */
[----:B------:R0:W3:Y:S01]  /*0a20*/  LDG.E R7, desc[UR18][R28.64] ;  /* 0x000000121c077981 */ /* 0x0000e2000c1e1900 */
[----:B------:R-:W-:-:S03]  /*0a30*/  IMAD.WIDE R14, R19, R14, UR14 ;  /* 0x0000000e130e7e25 */ /* 0x000fc6000f8e020e */
[----:B------:R1:W3:Y:S01]  /*0a40*/  LDG.E R18, desc[UR18][R22.64] ;  /* 0x0000001216127981 */ /* 0x0002e2000c1e1900 */
[----:B-----5:R-:W-:-:S03]  /*0a50*/  IMAD.WIDE.U32 R12, R3, 0x4, R10 ;  /* 0x00000004030c7825 */ /* 0x020fc600078e000a */
[----:B------:R-:W5:Y:S01]  /*0a60*/  LDG.E R17, desc[UR18][R16.64] ;  /* 0x0000001210117981 */ /* 0x000f62000c1e1900 */
[----:B0-----:R-:W-:-:S03]  /*0a70*/  IMAD.MOV.U32 R28, RZ, RZ, 0x4 ;  /* 0x00000004ff1c7424 */ /* 0x001fc600078e00ff */
[----:B------:R0:W5:Y:S01]  /*0a80*/  LDG.E R14, desc[UR18][R14.64] ;  /* 0x000000120e0e7981 */ /* 0x000162000c1e1900 */
[----:B-1----:R-:W-:-:S03]  /*0a90*/  IMAD.WIDE.U32 R22, R4, 0x4, R10 ;  /* 0x0000000404167825 */ /* 0x002fc600078e000a */
[----:B------:R1:W5:Y:S01]  /*0aa0*/  LDG.E R13, desc[UR18][R12.64] ;  /* 0x000000120c0d7981 */ /* 0x000362000c1e1900 */
[----:B------:R-:W-:-:S03]  /*0ab0*/  IMAD.WIDE R28, R19, R28, UR4 ;  /* 0x00000004131c7e25 */ /* 0x000fc6000f8e021c */
[----:B------:R-:W5:Y:S04]  /*0ac0*/  LDG.E R22, desc[UR18][R22.64] ;  /* 0x0000001216167981 */ /* 0x000f68000c1e1900 */
[----:B------:R-:W5:Y:S01]  /*0ad0*/  LDG.E R29, desc[UR18][R28.64] ;  /* 0x000000121c1d7981 */ /* 0x000f62000c1e1900 */
[----:B------:R-:W-:Y:S02]  /*0ae0*/  IADD3 R9, PT, PT, R9, 0x10, RZ ;  /* 0x0000001009097810 */ /* 0x000fe40007ffe0ff */
[----:B0-----:R-:W-:Y:S02]  /*0af0*/  MOV R15, UR16 ;  /* 0x00000010000f7c02 */ /* 0x001fe40008000f00 */
[----:B------:R-:W-:Y:S02]  /*0b00*/  ISETP.GE.AND P1, PT, R9, -0xc, PT ;  /* 0xfffffff40900780c */ /* 0x000fe40003f26270 */
[----:B------:R-:W-:Y:S01]  /*0b10*/  LEA R8, R15, R8, 0x2 ;  /* 0x000000080f087211 */ /* 0x000fe200078e10ff */
[----:B-1----:R-:W-:-:S03]  /*0b20*/  IMAD.U32 R12, RZ, RZ, UR16 ;  /* 0x00000010ff0c7e24 */ /* 0x002fc6000f8e00ff */
[C---:B------:R-:W-:Y:S02]  /*0b30*/  LEA R8, R15.reuse, R8, 0x2 ;  /* 0x000000080f087211 */ /* 0x040fe400078e10ff */
[----:B------:R-:W-:Y:S02]  /*0b40*/  IADD3 R10, P2, PT, R10, UR10, RZ ;  /* 0x0000000a0a0a7c10 */ /* 0x000fe4000ff5e0ff */
[C---:B------:R-:W-:Y:S02]  /*0b50*/  LEA R8, R15.reuse, R8, 0x2 ;  /* 0x000000080f087211 */ /* 0x040fe400078e10ff */
[----:B------:R-:W-:Y:S02]  /*0b60*/  LEA R19, R12, R19, 0x2 ;  /* 0x000000130c137211 */ /* 0x000fe400078e10ff */
[----:B------:R-:W-:Y:S02]  /*0b70*/  LEA R8, R15, R8, 0x2 ;  /* 0x000000080f087211 */ /* 0x000fe400078e10ff */
[----:B------:R-:W-:Y:S01]  /*0b80*/  IADD3.X R11, PT, PT, R11, UR11, RZ, P2, !PT ;  /* 0x0000000b0b0b7c10 */ /* 0x000fe200097fe4ff */
[----:B----4-:R-:W-:-:S04]  /*0b90*/  IMAD R20, R25, R26, R20 ;  /* 0x0000001a19147224 */ /* 0x010fc800078e0214 */
[----:B--2---:R-:W-:-:S04]  /*0ba0*/  IMAD R20, R24, R21, R20 ;  /* 0x0000001518147224 */ /* 0x004fc800078e0214 */
[----:B---3--:R-:W-:-:S04]  /*0bb0*/  IMAD R7, R27, R7, R20 ;  /* 0x000000071b077224 */ /* 0x008fc800078e0214 */
[----:B-----5:R-:W-:-:S04]  /*0bc0*/  IMAD R7, R18, R17, R7 ;  /* 0x0000001112077224 */ /* 0x020fc800078e0207 */
[----:B------:R-:W-:-:S04]  /*0bd0*/  IMAD R7, R14, R13, R7 ;  /* 0x0000000d0e077224 */ /* 0x000fc800078e0207 */
[----:B------:R-:W-:Y:S01]  /*0be0*/  IMAD R24, R29, R22, R7 ;  /* 0x000000161d187224 */ /* 0x000fe200078e0207 */
[----:B------:R-:W-:Y:S06]  /*0bf0*/  @!P1 BRA `(.L_x_14) ;  /* 0xfffffff800289947 */ /* 0x000fec000383ffff */
.L_x_13:
[----:B-1----:R-:W-:Y:S05]  /*0c00*/  BSYNC.RECONVERGENT B2 ;  /* 0x0000000000027941 */ /* 0x002fea0003800200 */
.L_x_12:
[----:B------:R-:W-:Y:S01]  /*0c10*/  IADD3 R7, PT, PT, -R9, RZ, RZ ;  /* 0x000000ff09077210 */ /* 0x000fe20007ffe1ff */
[----:B------:R-:W-:Y:S03]  /*0c20*/  BSSY.RECONVERGENT B2, `(.L_x_15) ;  /* 0x000003f000027945 */ /* 0x000fe60003800200 */
[----:B------:R-:W-:-:S13]  /*0c30*/  ISETP.GT.AND P1, PT, R7, 0x4, PT ;  /* 0x000000040700780c */ /* 0x000fda0003f24270 */
[----:B------:R-:W-:Y:S05]  /*0c40*/  @!P1 BRA `(.L_x_16) ;  /* 0x0000000000f09947 */ /* 0x000fea0003800000 */
[----:B------:R-:W0:Y:S01]  /*0c50*/  LDC.64 R12, c[0x0][0x388] ;  /* 0x0000e200ff0c7b82 */ /* 0x000e220000000a00 */
[----:B------:R-:W-:Y:S01]  /*0c60*/  IMAD.WIDE.U32 R16, R0, 0x4, R10 ;  /* 0x0000000400107825 */ /* 0x000fe200078e000a */
[----:B------:R-:W-:-:S04]  /*0c70*/  MOV R28, 0x4 ;  /* 0x00000004001c7802 */ /* 0x000fc80000000f00 */
[----:B------:R-:W2:Y:S01]  /*0c80*/  LDG.E R7, desc[UR18][R16.64] ;  /* 0x0000001210077981 */ /* 0x000ea2000c1e1900 */
[----:B------:R-:W-:-:S04]  /*0c90*/  IMAD.WIDE R28, R19, R28, UR12 ;  /* 0x0000000c131c7e25 */ /* 0x000fc8000f8e021c */
[----:B------:R-:W-:Y:S01]  /*0ca0*/  IMAD.WIDE.U32 R20, R2, 0x4, R10 ;  /* 0x0000000402147825 */ /* 0x000fe200078e000a */
[----:B------:R1:W3:Y:S04]  /*0cb0*/  LDG.E R25, desc[UR18][R28.64] ;  /* 0x000000121c197981 */ /* 0x0002e8000c1e1900 */
[----:B------:R-:W3:Y:S01]  /*0cc0*/  LDG.E R18, desc[UR18][R20.64] ;  /* 0x0000001214127981 */ /* 0x000ee2000c1e1900 */
[----:B0-----:R-:W-:-:S06]  /*0cd0*/  IMAD.WIDE R26, R19, 0x4, R12 ;  /* 0x00000004131a7825 */ /* 0x001fcc00078e020c */
[----:B------:R0:W2:Y:S01]  /*0ce0*/  LDG.E R26, desc[UR18][R26.64] ;  /* 0x000000121a1a7981 */ /* 0x0000a2000c1e1900 */
[----:B------:R-:W-:Y:S02]  /*0cf0*/  HFMA2 R14, -RZ, RZ, 0, 2.384185791015625e-07 ;  /* 0x00000004ff0e7431 */ /* 0x000fe400000001ff */
[----:B------:R-:W-:Y:S01]  /*0d00*/  IMAD.MOV.U32 R22, RZ, RZ, 0x4 ;  /* 0x00000004ff167424 */ /* 0x000fe200078e00ff */
[----:B-1----:R-:W-:-:S03]  /*0d10*/  MOV R28, UR16 ;  /* 0x00000010001c7c02 */ /* 0x002fc60008000f00 */
[----:B------:R-:W-:-:S04]  /*0d20*/  IMAD.WIDE R22, R19, R22, UR4 ;  /* 0x0000000413167e25 */ /* 0x000fc8000f8e0216 */
[----:B------:R-:W-:Y:S01]  /*0d30*/  IMAD.WIDE R14, R19, R14, UR14 ;  /* 0x0000000e130e7e25 */ /* 0x000fe2000f8e020e */
[----:B------:R-:W-:-:S03]  /*0d40*/  LEA R19, R28, R19, 0x2 ;  /* 0x000000131c137211 */ /* 0x000fc600078e10ff */
[----:B0-----:R-:W-:Y:S01]  /*0d50*/  HFMA2 R27, -RZ, RZ, 0, 2.384185791015625e-07 ;  /* 0x00000004ff1b7431 */ /* 0x001fe200000001ff */
[----:B------:R0:W4:Y:S01]  /*0d60*/  LDG.E R23, desc[UR18][R22.64] ;  /* 0x0000001216177981 */ /* 0x000122000c1e1900 */
[----:B------:R-:W-:-:S03]  /*0d70*/  IMAD.WIDE.U32 R16, R3, 0x4, R10 ;  /* 0x0000000403107825 */ /* 0x000fc600078e000a */
[----:B------:R-:W5:Y:S01]  /*0d80*/  LDG.E R14, desc[UR18][R14.64] ;  /* 0x000000120e0e7981 */ /* 0x000f62000c1e1900 */
[----:B------:R-:W-:Y:S01]  /*0d90*/  IMAD.WIDE.U32 R20, R4, 0x4, R10 ;  /* 0x0000000404147825 */ /* 0x000fe200078e000a */
[----:B------:R-:W-:Y:S02]  /*0da0*/  IADD3 R10, P0, PT, R10, UR10, RZ ;  /* 0x0000000a0a0a7c10 */ /* 0x000fe4000ff1e0ff */
[----:B------:R-:W5:Y:S01]  /*0db0*/  LDG.E R17, desc[UR18][R16.64] ;  /* 0x0000001210117981 */ /* 0x000f62000c1e1900 */
[----:B------:R-:W-:Y:S01]  /*0dc0*/  IMAD.WIDE R12, R19, 0x4, R12 ;  /* 0x00000004130c7825 */ /* 0x000fe200078e020c */
[----:B------:R-:W-:Y:S02]  /*0dd0*/  IADD3.X R11, PT, PT, R11, UR11, RZ, P0, !PT ;  /* 0x0000000b0b0b7c10 */ /* 0x000fe400087fe4ff */
[----:B------:R-:W-:Y:S01]  /*0de0*/  MOV R28, 0x4 ;  /* 0x00000004001c7802 */ /* 0x000fe20000000f00 */
[----:B------:R-:W4:Y:S04]  /*0df0*/  LDG.E R20, desc[UR18][R20.64] ;  /* 0x0000001214147981 */ /* 0x000f28000c1e1900 */
[----:B------:R1:W4:Y:S01]  /*0e00*/  LDG.E R15, desc[UR18][R12.64] ;  /* 0x000000120c0f7981 */ /* 0x000322000c1e1900 */
[----:B------:R-:W-:Y:S01]  /*0e10*/  IMAD.WIDE R28, R19, R28, UR12 ;  /* 0x0000000c131c7e25 */ /* 0x000fe2000f8e021c */
[----:B0-----:R-:W-:-:S05]  /*0e20*/  MOV R22, 0x4 ;  /* 0x0000000400167802 */ /* 0x001fca0000000f00 */
[----:B------:R-:W4:Y:S01]  /*0e30*/  LDG.E R28, desc[UR18][R28.64] ;  /* 0x000000121c1c7981 */ /* 0x000f22000c1e1900 */
[----:B-1----:R-:W-:-:S04]  /*0e40*/  IMAD.WIDE R12, R19, R27, UR14 ;  /* 0x0000000e130c7e25 */ /* 0x002fc8000f8e021b */
[----:B--2---:R-:W-:Y:S02]  /*0e50*/  IMAD R24, R26, R7, R24 ;  /* 0x000000071a187224 */ /* 0x004fe400078e0218 */
[----:B------:R-:W-:Y:S01]  /*0e60*/  IMAD.WIDE.U32 R26, R0, 0x4, R10 ;  /* 0x00000004001a7825 */ /* 0x000fe200078e000a */
[----:B------:R-:W2:Y:S03]  /*0e70*/  LDG.E R7, desc[UR18][R12.64] ;  /* 0x000000120c077981 */ /* 0x000ea6000c1e1900 */
[----:B---3--:R-:W-:Y:S01]  /*0e80*/  IMAD R18, R25, R18, R24 ;  /* 0x0000001219127224 */ /* 0x008fe200078e0218 */
[----:B------:R0:W3:Y:S01]  /*0e90*/  LDG.E R16, desc[UR18][R26.64] ;  /* 0x000000121a107981 */ /* 0x0000e2000c1e1900 */
[----:B------:R-:W-:-:S05]  /*0ea0*/  IMAD.WIDE.U32 R24, R3, 0x4, R10 ;  /* 0x0000000403187825 */ /* 0x000fca00078e000a */
[----:B------:R1:W2:Y:S01]  /*0eb0*/  LDG.E R29, desc[UR18][R24.64] ;  /* 0x00000012181d7981 */ /* 0x0002a2000c1e1900 */
[----:B0-----:R-:W-:-:S05]  /*0ec0*/  IMAD.WIDE.U32 R26, R2, 0x4, R10 ;  /* 0x00000004021a7825 */ /* 0x001fca00078e000a */
[----:B------:R-:W2:Y:S01]  /*0ed0*/  LDG.E R21, desc[UR18][R26.64] ;  /* 0x000000121a157981 */ /* 0x000ea2000c1e1900 */
[----:B-1----:R-:W-:-:S04]  /*0ee0*/  IMAD.WIDE R24, R19, R22, UR4 ;  /* 0x0000000413187e25 */ /* 0x002fc8000f8e0216 */
[----:B------:R-:W-:Y:S02]  /*0ef0*/  IMAD.WIDE.U32 R12, R4, 0x4, R10 ;  /* 0x00000004040c7825 */ /* 0x000fe400078e000a */
[----:B------:R-:W2:Y:S04]  /*0f00*/  LDG.E R25, desc[UR18][R24.64] ;  /* 0x0000001218197981 */ /* 0x000ea8000c1e1900 */
[----:B------:R0:W2:Y:S01]  /*0f10*/  LDG.E R22, desc[UR18][R12.64] ;  /* 0x000000120c167981 */ /* 0x0000a2000c1e1900 */
[----:B-----5:R-:W-:-:S04]  /*0f20*/  IMAD R14, R14, R17, R18 ;  /* 0x000000110e0e7224 */ /* 0x020fc800078e0212 */
[----:B----4-:R-:W-:Y:S01]  /*0f30*/  IMAD R14, R23, R20, R14 ;  /* 0x00000014170e7224 */ /* 0x010fe200078e020e */
[----:B------:R-:W-:Y:S02]  /*0f40*/  IADD3 R10, P1, PT, R10, UR10, RZ ;  /* 0x0000000a0a0a7c10 */ /* 0x000fe4000ff3e0ff */
[----:B0-----:R-:W-:Y:S02]  /*0f50*/  MOV R12, UR16 ;  /* 0x00000010000c7c02 */ /* 0x001fe40008000f00 */
[----:B------:R-:W-:Y:S02]  /*0f60*/  PLOP3.LUT P0, PT, PT, PT, PT, 0x8, 0x80 ;  /* 0x000000000080781c */ /* 0x000fe40003f0e170 */
[----:B------:R-:W-:Y:S02]  /*0f70*/  LEA R19, R12, R19, 0x2 ;  /* 0x000000130c137211 */ /* 0x000fe400078e10ff */
[----:B------:R-:W-:Y:S02]  /*0f80*/  IADD3 R9, PT, PT, R9, 0x8, RZ ;  /* 0x0000000809097810 */ /* 0x000fe40007ffe0ff */
[----:B------:R-:W-:Y:S01]  /*0f90*/  IADD3.X R11, PT, PT, R11, UR11, RZ, P1, !PT ;  /* 0x0000000b0b0b7c10 */ /* 0x000fe20008ffe4ff */
[----:B---3--:R-:W-:-:S02]  /*0fa0*/  IMAD R14, R15, R16, R14 ;  /* 0x000000100f0e7224 */ /* 0x008fc400078e020e */
[----:B------:R-:W-:-:S05]  /*0fb0*/  IMAD.U32 R15, RZ, RZ, UR16 ;  /* 0x00000010ff0f7e24 */ /* 0x000fca000f8e00ff */
[----:B------:R-:W-:Y:S01]  /*0fc0*/  LEA R8, R15, R8, 0x2 ;  /* 0x000000080f087211 */ /* 0x000fe200078e10ff */
[----:B--2---:R-:W-:-:S04]  /*0fd0*/  IMAD R14, R28, R21, R14 ;  /* 0x000000151c0e7224 */ /* 0x004fc800078e020e */
[----:B------:R-:W-:Y:S01]  /*0fe0*/  IMAD R7, R7, R29, R14 ;  /* 0x0000001d07077224 */ /* 0x000fe200078e020e */
[----:B------:R-:W-:-:S03]  /*0ff0*/  LEA R8, R15, R8, 0x2 ;  /* 0x000000080f087211 */ /* 0x000fc600078e10ff */
[----:B------:R-:W-:-:S07]  /*1000*/  IMAD R24, R25, R22, R7 ;  /* 0x0000001619187224 */ /* 0x000fce00078e0207 */
.L_x_16:
[----:B------:R-:W-:Y:S05]  /*1010*/  BSYNC.RECONVERGENT B2 ;  /* 0x0000000000027941 */ /* 0x000fea0003800200 */
.L_x_15:
[----:B------:R-:W-:-:S13]  /*1020*/  ISETP.NE.OR P0, PT, R9, RZ, P0 ;  /* 0x000000ff0900720c */ /* 0x000fda0000705670 */
[----:B------:R-:W-:Y:S05]  /*1030*/  @!P0 BREAK.RELIABLE B0 ;  /* 0x0000000000008942 */ /* 0x000fea0003800100 */
[----:B------:R-:W-:Y:S05]  /*1040*/  @!P0 BRA `(.L_x_17) ;  /* 0x0000000000888947 */ /* 0x000fea0003800000 */
.L_x_11:
[----:B-1----:R-:W-:Y:S05]  /*1050*/  BSYNC.RELIABLE B0 ;  /* 0x0000000000007941 */ /* 0x002fea0003800100 */
.L_x_10:
[----:B------:R-:W0:Y:S01]  /*1060*/  LDC.64 R12, c[0x0][0x388] ;  /* 0x0000e200ff0c7b82 */ /* 0x000e220000000a00 */
[----:B------:R-:W-:Y:S02]  /*1070*/  HFMA2 R26, -RZ, RZ, 0, 2.384185791015625e-07 ;  /* 0x00000004ff1a7431 */ /* 0x000fe400000001ff */
[----:B------:R-:W-:Y:S02]  /*1080*/  IMAD.MOV.U32 R16, RZ, RZ, 0x4 ;  /* 0x00000004ff107424 */ /* 0x000fe400078e00ff */
[----:B------:R-:W-:Y:S01]  /*1090*/  IMAD.WIDE.U32 R14, R0, 0x4, R10 ;  /* 0x00000004000e7825 */ /* 0x000fe200078e000a */
[----:B------:R-:W-:-:S03]  /*10a0*/  MOV R28, 0x4 ;  /* 0x00000004001c7802 */ /* 0x000fc60000000f00 */
[C---:B------:R-:W-:Y:S02]  /*10b0*/  IMAD.WIDE R16, R19.reuse, R16, UR12 ;  /* 0x0000000c13107e25 */ /* 0x040fe4000f8e0210 */
[----:B------:R-:W2:Y:S02]  /*10c0*/  LDG.E R15, desc[UR18][R14.64] ;  /* 0x000000120e0f7981 */ /* 0x000ea4000c1e1900 */
[----:B------:R-:W-:Y:S02]  /*10d0*/  IMAD.WIDE.U32 R20, R2, 0x4, R10 ;  /* 0x0000000402147825 */ /* 0x000fe400078e000a */
[----:B------:R-:W3:Y:S02]  /*10e0*/  LDG.E R16, desc[UR18][R16.64] ;  /* 0x0000001210107981 */ /* 0x000ee4000c1e1900 */
[C---:B------:R-:W-:Y:S02]  /*10f0*/  IMAD.WIDE R26, R19.reuse, R26, UR14 ;  /* 0x0000000e131a7e25 */ /* 0x040fe4000f8e021a */
[----:B------:R-:W3:Y:S02]  /*1100*/  LDG.E R21, desc[UR18][R20.64] ;  /* 0x0000001214157981 */ /* 0x000ee4000c1e1900 */
[----:B0-----:R-:W-:-:S02]  /*1110*/  IMAD.WIDE R12, R19, 0x4, R12 ;  /* 0x00000004130c7825 */ /* 0x001fc400078e020c */
[----:B------:R-:W4:Y:S04]  /*1120*/  LDG.E R26, desc[UR18][R26.64] ;  /* 0x000000121a1a7981 */ /* 0x000f28000c1e1900 */
[----:B------:R0:W2:Y:S01]  /*1130*/  LDG.E R7, desc[UR18][R12.64] ;  /* 0x000000120c077981 */ /* 0x0000a2000c1e1900 */
[----:B------:R-:W-:-:S04]  /*1140*/  IMAD.WIDE.U32 R22, R3, 0x4, R10 ;  /* 0x0000000403167825 */ /* 0x000fc800078e000a */
[----:B------:R-:W-:Y:S02]  /*1150*/  IMAD.WIDE R28, R19, R28, UR4 ;  /* 0x00000004131c7e25 */ /* 0x000fe4000f8e021c */
[----:B------:R-:W4:Y:S02]  /*1160*/  LDG.E R22, desc[UR18][R22.64] ;  /* 0x0000001216167981 */ /* 0x000f24000c1e1900 */
[----:B0-----:R-:W-:Y:S02]  /*1170*/  IMAD.WIDE.U32 R12, R4, 0x4, R10 ;  /* 0x00000004040c7825 */ /* 0x001fe400078e000a */
[----:B------:R-:W5:Y:S04]  /*1180*/  LDG.E R28, desc[UR18][R28.64] ;  /* 0x000000121c1c7981 */ /* 0x000f68000c1e1900 */
[----:B------:R-:W5:Y:S01]  /*1190*/  LDG.E R14, desc[UR18][R12.64] ;  /* 0x000000120c0e7981 */ /* 0x000f62000c1e1900 */
[----:B------:R-:W-:-:S04]  /*11a0*/  IADD3 R9, PT, PT, R9, 0x4, RZ ;  /* 0x0000000409097810 */ /* 0x000fc80007ffe0ff */
[----:B------:R-:W-:Y:S02]  /*11b0*/  ISETP.NE.AND P0, PT, R9, RZ, PT ;  /* 0x000000ff0900720c */ /* 0x000fe40003f05270 */
[----:B------:R-:W-:-:S04]  /*11c0*/  IADD3 R10, P1, PT, R10, UR10, RZ ;  /* 0x0000000a0a0a7c10 */ /* 0x000fc8000ff3e0ff */
[----:B------:R-:W-:Y:S01]  /*11d0*/  IADD3.X R11, PT, PT, R11, UR11, RZ, P1, !PT ;  /* 0x0000000b0b0b7c10 */ /* 0x000fe20008ffe4ff */
[----:B--2---:R-:W-:Y:S01]  /*11e0*/  IMAD R7, R7, R15, R24 ;  /* 0x0000000f07077224 */ /* 0x004fe200078e0218 */
[----:B------:R-:W-:-:S03]  /*11f0*/  MOV R15, UR16 ;  /* 0x00000010000f7c02 */ /* 0x000fc60008000f00 */
[----:B---3--:R-:W-:Y:S01]  /*1200*/  IMAD R7, R16, R21, R7 ;  /* 0x0000001510077224 */ /* 0x008fe200078e0207 */
[----:B------:R-:W-:-:S03]  /*1210*/  MOV R16, UR16 ;  /* 0x0000001000107c02 */ /* 0x000fc60008000f00 */
[----:B----4-:R-:W-:Y:S01]  /*1220*/  IMAD R7, R26, R22, R7 ;  /* 0x000000161a077224 */ /* 0x010fe200078e0207 */
[----:B------:R-:W-:Y:S01]  /*1230*/  LEA R19, R16, R19, 0x2 ;  /* 0x0000001310137211 */ /* 0x000fe200078e10ff */
[----:B------:R-:W-:Y:S02]  /*1240*/  IMAD R8, R15, 0x4, R8 ;  /* 0x000000040f087824 */ /* 0x000fe400078e0208 */
[----:B-----5:R-:W-:Y:S01]  /*1250*/  IMAD R24, R28, R14, R7 ;  /* 0x0000000e1c187224 */ /* 0x020fe200078e0207 */
[----:B------:R-:W-:Y:S06]  /*1260*/  @P0 BRA `(.L_x_10) ;  /* 0xfffffffc007c0947 */ /* 0x000fec000383ffff */
.L_x_17:
[----:B------:R-:W-:Y:S05]  /*1270*/  BSYNC.RECONVERGENT B1 ;  /* 0x0000000000017941 */ /* 0x000fea0003800200 */
.L_x_9:
[----:B------:R-:W-:Y:S05]  /*1280*/  WARPSYNC.ALL ;  /* 0x0000000000007948 */ /* 0x000fea0003800000 */
[----:B------:R-:W-:Y:S01]  /*1290*/  ISETP.NE.AND P0, PT, R5, RZ, PT ;  /* 0x000000ff0500720c */ /* 0x000fe20003f05270 */
[----:B------:R-:W-:-:S12]  /*12a0*/  BSSY.RECONVERGENT B1, `(.L_x_18) ;  /* 0x0000028000017945 */ /* 0x000fd80003800200 */
[----:B------:R-:W-:Y:S05]  /*12b0*/  @!P0 BRA `(.L_x_19) ;  /* 0x0000000000988947 */ /* 0x000fea0003800000 */
[----:B------:R-:W0:Y:S01]  /*12c0*/  LDCU.64 UR6, c[0x0][0x388] ;  /* 0x00007100ff0677ac */ /* 0x000e220008000a00 */
[----:B------:R-:W-:-:S06]  /*12d0*/  IMAD.WIDE.U32 R14, R0, 0x4, R10 ;  /* 0x00000004000e7825 */ /* 0x000fcc00078e000a */
[----:B------:R-:W2:Y:S01]  /*12e0*/  LDG.E R14, desc[UR18][R14.64] ;  /* 0x000000120e0e7981 */ /* 0x000ea2000c1e1900 */
[----:B0-----:R-:W-:-:S04]  /*12f0*/  UIADD3 UR6, UP0, UPT, UR10, UR6, URZ ;  /* 0x000000060a067290 */ /* 0x001fc8000ff1e0ff */
[----:B------:R-:W-:Y:S02]  /*1300*/  UIADD3.X UR7, UPT, UPT, UR11, UR7, URZ, UP0, !UPT ;  /* 0x000000070b077290 */ /* 0x000fe400087fe4ff */
[----:B------:R-:W-:-:S04]  /*1310*/  MOV R12, UR6 ;  /* 0x00000006000c7c02 */ /* 0x000fc80008000f00 */
[----:B------:R-:W-:-:S03]  /*1320*/  MOV R13, UR7 ;  /* 0x00000007000d7c02 */ /* 0x000fc60008000f00 */
[----:B------:R-:W-:-:S06]  /*1330*/  IMAD.WIDE R12, R8, 0x4, R12 ;  /* 0x00000004080c7825 */ /* 0x000fcc00078e020c */
[----:B------:R-:W2:Y:S01]  /*1340*/  LDG.E R13, desc[UR18][R12.64] ;  /* 0x000000120c0d7981 */ /* 0x000ea2000c1e1900 */
[----:B------:R-:W-:Y:S01]  /*1350*/  ISETP.NE.AND P0, PT, R5, 0x1, PT ;  /* 0x000000010500780c */ /* 0x000fe20003f05270 */
[----:B--2---:R-:W-:-:S12]  /*1360*/  IMAD R24, R13, R14, R24 ;  /* 0x0000000e0d187224 */ /* 0x004fd800078e0218 */
[----:B------:R-:W-:Y:S05]  /*1370*/  @!P0 BRA `(.L_x_19) ;  /* 0x0000000000688947 */ /* 0x000fea0003800000 */
[----:B------:R-:W0:Y:S01]  /*1380*/  LDCU.64 UR6, c[0x0][0x388] ;  /* 0x00007100ff0677ac */ /* 0x000e220008000a00 */
[----:B------:R-:W-:Y:S01]  /*1390*/  MOV R7, UR16 ;  /* 0x0000001000077c02 */ /* 0x000fe20008000f00 */
[----:B------:R-:W-:Y:S01]  /*13a0*/  HFMA2 R17, -RZ, RZ, 0, 2.384185791015625e-07 ;  /* 0x00000004ff117431 */ /* 0x000fe200000001ff */
[----:B------:R-:W-:Y:S01]  /*13b0*/  MOV R9, UR16 ;  /* 0x0000001000097c02 */ /* 0x000fe20008000f00 */
[----:B------:R-:W-:Y:S01]  /*13c0*/  IMAD.MOV.U32 R15, RZ, RZ, 0x4 ;  /* 0x00000004ff0f7424 */ /* 0x000fe200078e00ff */
[----:B------:R-:W-:Y:S01]  /*13d0*/  ISETP.NE.AND P0, PT, R5, 0x2, PT ;  /* 0x000000020500780c */ /* 0x000fe20003f05270 */
[--C-:B------:R-:W-:Y:S01]  /*13e0*/  IMAD R14, R7, 0x5, R0.reuse ;  /* 0x00000005070e7824 */ /* 0x100fe200078e0200 */
[----:B------:R-:W-:Y:S01]  /*13f0*/  MOV R13, 0x4 ;  /* 0x00000004000d7802 */ /* 0x000fe20000000f00 */
[----:B------:R-:W-:Y:S02]  /*1400*/  IMAD R16, R9, 0x6, R0 ;  /* 0x0000000609107824 */ /* 0x000fe400078e0200 */
[----:B------:R-:W-:-:S02]  /*1410*/  HFMA2 R9, -RZ, RZ, 0, 2.384185791015625e-07 ;  /* 0x00000004ff097431 */ /* 0x000fc400000001ff */
[----:B------:R-:W-:-:S04]  /*1420*/  IMAD.WIDE.U32 R14, R14, R15, -UR10 ;  /* 0x8000000a0e0e7e25 */ /* 0x000fc8000f8e000f */
[----:B------:R-:W-:Y:S01]  /*1430*/  IMAD.WIDE.U32 R16, R16, R17, -UR10 ;  /* 0x8000000a10107e25 */ /* 0x000fe2000f8e0011 */
[----:B------:R-:W-:Y:S01]  /*1440*/  IADD3 R14, P1, PT, R14, R10, RZ ;  /* 0x0000000a0e0e7210 */ /* 0x000fe20007f3e0ff */
[----:B0-----:R-:W-:-:S03]  /*1450*/  UIMAD.WIDE.U32 UR20, UR16, 0x14, UR6 ;  /* 0x00000014101478a5 */ /* 0x001fc6000f8e0006 */
[----:B------:R-:W-:Y:S01]  /*1460*/  IADD3.X R15, PT, PT, R15, R11, RZ, P1, !PT ;  /* 0x0000000b0f0f7210 */ /* 0x000fe20000ffe4ff */
[----:B------:R-:W-:Y:S01]  /*1470*/  UIMAD.WIDE.U32 UR6, UR16, 0x18, UR6 ;  /* 0x00000018100678a5 */ /* 0x000fe2000f8e0006 */
[----:B------:R-:W-:Y:S01]  /*1480*/  @P0 IADD3 R10, P1, PT, R16, R10, RZ ;  /* 0x0000000a100a0210 */ /* 0x000fe20007f3e0ff */
[----:B------:R-:W-:-:S03]  /*1490*/  IMAD.WIDE R12, R8, R13, UR20 ;  /* 0x00000014080c7e25 */ /* 0x000fc6000f8e020d */
[----:B------:R-:W-:Y:S01]  /*14a0*/  @P0 IADD3.X R11, PT, PT, R17, R11, RZ, P1, !PT ;  /* 0x0000000b110b0210 */ /* 0x000fe20000ffe4ff */
[----:B------:R-:W2:Y:S01]  /*14b0*/  LDG.E R14, desc[UR18][R14.64] ;  /* 0x000000120e0e7981 */ /* 0x000ea2000c1e1900 */
[----:B------:R-:W-:-:S03]  /*14c0*/  @P0 IMAD.WIDE R8, R8, R9, UR6 ;  /* 0x0000000608080e25 */ /* 0x000fc6000f8e0209 */
[----:B------:R-:W2:Y:S04]  /*14d0*/  LDG.E R13, desc[UR18][R12.64] ;  /* 0x000000120c0d7981 */ /* 0x000ea8000c1e1900 */
[----:B------:R-:W3:Y:S04]  /*14e0*/  @P0 LDG.E R9, desc[UR18][R8.64] ;  /* 0x0000001208090981 */ /* 0x000ee8000c1e1900 */
[----:B------:R-:W3:Y:S01]  /*14f0*/  @P0 LDG.E R10, desc[UR18][R10.64] ;  /* 0x000000120a0a0981 */ /* 0x000ee2000c1e1900 */
[----:B--2---:R-:W-:-:S04]  /*1500*/  IMAD R24, R13, R14, R24 ;  /* 0x0000000e0d187224 */ /* 0x004fc800078e0218 */
[----:B---3--:R-:W-:-:S07]  /*1510*/  @P0 IMAD R24, R9, R10, R24 ;  /* 0x0000000a09180224 */ /* 0x008fce00078e0218 */
.L_x_19:
[----:B------:R-:W-:Y:S05]  /*1520*/  BSYNC.RECONVERGENT B1 ;  /* 0x0000000000017941 */ /* 0x000fea0003800200 */
.L_x_18:
[----:B------:R-:W0:Y:S02]  /*1530*/  LDCU.64 UR6, c[0x0][0x390] ;  /* 0x00007200ff0677ac */ /* 0x000e240008000a00 */
[----:B0-----:R-:W-:-:S06]  /*1540*/  UIMAD.WIDE UR6, UR8, 0x4, UR6 ;  /* 0x00000004080678a5 */ /* 0x001fcc000f8e0206 */
[----:B------:R-:W-:Y:S01]  /*1550*/  MOV R8, UR6 ;  /* 0x0000000600087c02 */ /* 0x000fe20008000f00 */
[----:B------:R-:W-:-:S05]  /*1560*/  IMAD.U32 R9, RZ, RZ, UR7 ;  /* 0x00000007ff097e24 */ /* 0x000fca000f8e00ff */
[----:B------:R-:W2:Y:S01]  /*1570*/  LDG.E R7, desc[UR18][R8.64] ;  /* 0x0000001208077981 */ /* 0x000ea2000c1e1900 */
[----:B------:R-:W-:-:S04]  /*1580*/  UIADD3 UR8, UPT, UPT, UR8, 0x1, URZ ;  /* 0x0000000108087890 */ /* 0x000fc8000fffe0ff */
[----:B------:R-:W-:Y:S01]  /*1590*/  UISETP.GE.AND UP0, UPT, UR8, UR9, UPT ;  /* 0x000000090800728c */ /* 0x000fe2000bf06270 */
[----:B--2---:R-:W-:-:S05]  /*15a0*/  IADD3 R7, PT, PT, R7, R24, RZ ;  /* 0x0000001807077210 */ /* 0x004fca0007ffe0ff */
[----:B------:R0:W-:Y:S03]  /*15b0*/  STG.E desc[UR18][R8.64], R7 ;  /* 0x0000000708007986 */ /* 0x0001e6000c101912 */
[----:B------:R-:W-:Y:S05]  /*15c0*/  BRA.U !UP0, `(.L_x_20) ;  /* 0xffffffed085c7547 */ /* 0x000fea000b83ffff */
[----:B------:R-:W-:Y:S05]  /*15d0*/  EXIT ;  /* 0x000000000000794d */ /* 0x000fea0003800000 */
        .weak           $__internal_0_$__cuda_sm20_div_u16
        .type           $__internal_0_$__cuda_sm20_div_u16,@function
        .size           $__internal_0_$__cuda_sm20_div_u16,(.L_x_22 - $__internal_0_$__cuda_sm20_div_u16)
$__internal_0_$__cuda_sm20_div_u16:
[----:B------:R-:W0:Y:S01]  /*15e0*/  I2F.U16 R4, UR4 ;  /* 0x0000000400047d06 */ /* 0x000e220008101000 */
[----:B------:R-:W-:Y:S02]  /*15f0*/  MOV R5, 0x4b800000 ;  /* 0x4b80000000057802 */ /* 0x000fe40000000f00 */
[----:B------:R-:W-:Y:S02]  /*1600*/  I2FP.F32.U32.RZ R3, R3 ;  /* 0x0000000300037245 */ /* 0x000fe4000020d000 */
[C---:B0-----:R-:W-:Y:S02]  /*1610*/  FSETP.GEU.AND P1, PT, |R4|.reuse, 1.175494350822287508e-38, PT ;  /* 0x008000000400780b */ /* 0x041fe40003f2e200 */
[----:B------:R-:W-:Y:S02]  /*1620*/  FSETP.GT.AND P0, PT, |R4|, 8.50705917302346158658e+37, PT ;  /* 0x7e8000000400780b */ /* 0x000fe40003f04200 */
[----:B------:R-:W-:-:S04]  /*1630*/  FSEL R5, R5, 1, !P1 ;  /* 0x3f80000005057808 */ /* 0x000fc80004800000 */
[----:B------:R-:W-:Y:S02]  /*1640*/  FSEL R5, R5, 0.25, !P0 ;  /* 0x3e80000005057808 */ /* 0x000fe40004000000 */
[----:B------:R-:W-:-:S03]  /*1650*/  ISETP.NE.U32.AND P0, PT, RZ, UR4, PT ;  /* 0x00000004ff007c0c */ /* 0x000fc6000bf05070 */
[----:B------:R-:W-:-:S06]  /*1660*/  FMUL R6, R4, R5 ;  /* 0x0000000504067220 */ /* 0x000fcc0000400000 */
[----:B------:R-:W0:Y:S02]  /*1670*/  MUFU.RCP R6, R6 ;  /* 0x0000000600067308 */ /* 0x000e240000001000 */
[----:B0-----:R-:W-:-:S05]  /*1680*/  FMUL R5, R5, R6 ;  /* 0x0000000605057220 */ /* 0x001fca0000400000 */
[----:B------:R-:W-:Y:S01]  /*1690*/  IADD3 R4, PT, PT, R5, 0x2, RZ ;  /* 0x0000000205047810 */ /* 0x000fe20007ffe0ff */
[----:B------:R-:W-:-:S04]  /*16a0*/  HFMA2 R5, -RZ, RZ, 0, 0 ;  /* 0x00000000ff057431 */ /* 0x000fc800000001ff */
[----:B------:R-:W-:Y:S01]  /*16b0*/  FMUL.RZ R3, R3, R4 ;  /* 0x0000000403037220 */ /* 0x000fe2000040c000 */
[----:B------:R-:W-:-:S05]  /*16c0*/  MOV R4, R8 ;  /* 0x0000000800047202 */ /* 0x000fca0000000f00 */
[----:B------:R-:W0:Y:S02]  /*16d0*/  F2I.U32.TRUNC.NTZ R3, R3 ;  /* 0x0000000300037305 */ /* 0x000e24000020f000 */
[----:B0-----:R-:W-:Y:S02]  /*16e0*/  LOP3.LUT R7, R3, 0xffff, RZ, 0xc0, !PT ;  /* 0x0000ffff03077812 */ /* 0x001fe400078ec0ff */
[----:B------:R-:W-:Y:S01]  /*16f0*/  @!P0 MOV R7, 0xffffffff ;  /* 0xffffffff00078802 */ /* 0x000fe20000000f00 */
[----:B------:R-:W-:Y:S06]  /*1700*/  RET.REL.NODEC R4 `(_Z18mat_mult_gpu_naivePiS_S_) ;  /* 0xffffffe8043c7950 */ /* 0x000fec0003c3ffff */
.L_x_21:
        /* <DEDUP_REMOVED lines=15> */
.L_x_22:


//--------------------- .nv.shared._Z12mat_mult_gpuPiS_S_ --------------------------
	.section	.nv.shared._Z12mat_mult_gpuPiS_S_,"aw",@nobits
	.sectionflags	@""
	.align	4
.nv.shared._Z12mat_mult_gpuPiS_S_:
	.zero		5120


//--------------------- .nv.shared.reserved.0     --------------------------
	.section	.nv.shared.reserved.0,"aw",@nobits
	.weak		__nv_reservedSMEM_offset_0_alias
	.size		__nv_reservedSMEM_offset_0_alias, 0, 64
	.other		__nv_reservedSMEM_offset_0_alias,@"STO_CUDA_RESERVED_SHARED STV_DEFAULT"
__nv_reservedSMEM_offset_0_alias:
	.zero		0
	.zero		64


//--------------------- .nv.constant0._Z12mat_mult_gpuPiS_S_ --------------------------
	.section	.nv.constant0._Z12mat_mult_gpuPiS_S_,"a",@progbits
	.sectionflags	@""
	.align	4
.nv.constant0._Z12mat_mult_gpuPiS_S_:
	.zero		920


//--------------------- .nv.constant0._Z18mat_mult_gpu_naivePiS_S_ --------------------------
	.section	.nv.constant0._Z18mat_mult_gpu_naivePiS_S_,"a",@progbits
	.sectionflags	@""
	.align	4
.nv.constant0._Z18mat_mult_gpu_naivePiS_S_:
	.zero		920


//--------------------- SYMBOLS --------------------------

	.type		.nv.reservedSmem.offset0,@object
	.size		.nv.reservedSmem.offset0,0x4
	.type		.nv.reservedSmem.cap,@object
	.size		.nv.reservedSmem.cap,0x4
